	.target	sm_100a

	.elftype	@"ET_EXEC"


//--------------------- .note.nv.tkinfo           --------------------------
	.section	.note.nv.tkinfo,"",@"SHT_NOTE"
	.sectionflags	@"SHF_NOTE_NV_TKINFO"
	.tkinfo
        /*0018*/ 	.word	0x00000002
        /*0030*/ 	.string	""
        /*0030*/ 	.string	"ptxas"
        /*0030*/ 	.string	"Cuda compilation tools, release 13.0, V13.0.88"
        /*0030*/ 	.string	"Build cuda_13.0.r13.0/compiler.36424714_0"
        /*0030*/ 	.string	"-arch sm_100a -m 64 "



//--------------------- .note.nv.cuinfo           --------------------------
	.section	.note.nv.cuinfo,"",@"SHT_NOTE"
	.sectionflags	@"SHF_NOTE_NV_CUINFO"
        /*0018*/ 	.short	0x0002
        /*001a*/ 	.short	0x0064
        /*001c*/ 	.short	0x0082
	.zero		2


//--------------------- .nv.info                  --------------------------
	.section	.nv.info,"",@"SHT_CUDA_INFO"
	.align	4


	//----- nvinfo : EIATTR_REGCOUNT
	.align		4
        /*0000*/ 	.byte	0x04, 0x2f
        /*0002*/ 	.short	(.L_19 - .L_18)
	.align		4
.L_18:
        /*0004*/ 	.word	index@(_ZN7cutlass13device_kernelINS_4gemm6kernel13GemmUniversalIN4cute5tupleIJiiiiEEENS1_10collective13CollectiveMmaINS1_35MainloopSm100TmaUmmaWarpSpecializedILi4ELi2ELi4ENS5_IJNS4_1CILi2EEENSA_ILi1EEESC_EEEEENS5_IJNSA_ILi128EEENSA_ILi64EEESF_EEEaNS5_IJlSC_lEEEaSI_NS4_8TiledMMAINS4_8MMA_AtomIJNS4_21SM100_MMA_S8_2x1SM_SSIaaiLi128ELi64ELNS4_4UMMA5MajorE0ELSN_0ELNSM_8SaturateE0EEEEEENS4_6LayoutINS5_IJSC_SC_SC_EEENS5_IJNSA_ILi0EEEST_ST_EEEEENS5_IJNS4_10UnderscoreESW_SW_EEEEENS4_18SM100_TMA_2SM_LOADENS4_14ComposedLayoutINS4_7SwizzleILi3ELi4ELi3EEENS4_18smem_ptr_flag_bitsILi8EEENSR_INS5_IJNSA_ILi8EEESF_EEENS5_IJSF_SC_EEEEEEEvNS4_8identityESZ_S19_vS1A_EENS_8epilogue10collective18CollectiveEpilogueINS1C_23Sm100TmaWarpSpecializedILi1ELi1ELi32ELb0ELb0EEEJNS5_IJSG_SG_SF_EEENS5_IJNSR_ISG_SC_EES1I_EEEaSI_aSI_NS1C_6fusion15FusionCallbacksIS1G_NS1K_17LinearCombinationIaiaiLNS_15FloatRoundStyleE2EEES1H_S1J_JEEENS4_5SM1004TMEM4LOAD26SM100_TMEM_LOAD_32dp32b32xENS4_13SM90_TMA_LOADENS10_INS11_ILi2ELi4ELi3EEES14_NSR_INS5_IJS15_SG_EEENS5_IJSG_SC_EEEEEEENS4_39AutoVectorizingCopyWithAssumedAlignmentILi128EEENS4_14SM90_TMA_STOREES1Z_S21_S21_EEEvvEEEEvNT_6ParamsE)
        /*0008*/ 	.word	0x0000007b


	//----- nvinfo : EIATTR_FRAME_SIZE
	.align		4
.L_19:
        /*000c*/ 	.byte	0x04, 0x11
        /*000e*/ 	.short	(.L_21 - .L_20)
	.align		4
.L_20:
        /*0010*/ 	.word	index@($__internal_2_$__cuda_sm10x_tcgen05_guardrail_trap_unallocated_columns_being_dealloced)
        /*0014*/ 	.word	0x00000000


	//----- nvinfo : EIATTR_FRAME_SIZE
	.align		4
.L_21:
        /*0018*/ 	.byte	0x04, 0x11
        /*001a*/ 	.short	(.L_23 - .L_22)
	.align		4
.L_22:
        /*001c*/ 	.word	index@($__internal_1_$__cuda_sm10x_tcgen05_guardrail_trap_phase_invalid_during_alloc)
        /*0020*/ 	.word	0x00000000


	//----- nvinfo : EIATTR_FRAME_SIZE
	.align		4
.L_23:
        /*0024*/ 	.byte	0x04, 0x11
        /*0026*/ 	.short	(.L_25 - .L_24)
	.align		4
.L_24:
        /*0028*/ 	.word	index@($__internal_0_$__cuda_sm10x_tcgen05_guardrail_trap_col_being_dealloced_not_returned_by_alloc)
        /*002c*/ 	.word	0x00000000


	//----- nvinfo : EIATTR_FRAME_SIZE
	.align		4
.L_25:
        /*0030*/ 	.byte	0x04, 0x11
        /*0032*/ 	.short	(.L_27 - .L_26)
	.align		4
.L_26:
        /*0034*/ 	.word	index@(_ZN7cutlass13device_kernelINS_4gemm6kernel13GemmUniversalIN4cute5tupleIJiiiiEEENS1_10collective13CollectiveMmaINS1_35MainloopSm100TmaUmmaWarpSpecializedILi4ELi2ELi4ENS5_IJNS4_1CILi2EEENSA_ILi1EEESC_EEEEENS5_IJNSA_ILi128EEENSA_ILi64EEESF_EEEaNS5_IJlSC_lEEEaSI_NS4_8TiledMMAINS4_8MMA_AtomIJNS4_21SM100_MMA_S8_2x1SM_SSIaaiLi128ELi64ELNS4_4UMMA5MajorE0ELSN_0ELNSM_8SaturateE0EEEEEENS4_6LayoutINS5_IJSC_SC_SC_EEENS5_IJNSA_ILi0EEEST_ST_EEEEENS5_IJNS4_10UnderscoreESW_SW_EEEEENS4_18SM100_TMA_2SM_LOADENS4_14ComposedLayoutINS4_7SwizzleILi3ELi4ELi3EEENS4_18smem_ptr_flag_bitsILi8EEENSR_INS5_IJNSA_ILi8EEESF_EEENS5_IJSF_SC_EEEEEEEvNS4_8identityESZ_S19_vS1A_EENS_8epilogue10collective18CollectiveEpilogueINS1C_23Sm100TmaWarpSpecializedILi1ELi1ELi32ELb0ELb0EEEJNS5_IJSG_SG_SF_EEENS5_IJNSR_ISG_SC_EES1I_EEEaSI_aSI_NS1C_6fusion15FusionCallbacksIS1G_NS1K_17LinearCombinationIaiaiLNS_15FloatRoundStyleE2EEES1H_S1J_JEEENS4_5SM1004TMEM4LOAD26SM100_TMEM_LOAD_32dp32b32xENS4_13SM90_TMA_LOADENS10_INS11_ILi2ELi4ELi3EEES14_NSR_INS5_IJS15_SG_EEENS5_IJSG_SC_EEEEEEENS4_39AutoVectorizingCopyWithAssumedAlignmentILi128EEENS4_14SM90_TMA_STOREES1Z_S21_S21_EEEvvEEEEvNT_6ParamsE)
        /*0038*/ 	.word	0x00000000


	//----- nvinfo : EIATTR_MIN_STACK_SIZE
	.align		4
.L_27:
        /*003c*/ 	.byte	0x04, 0x12
        /*003e*/ 	.short	(.L_29 - .L_28)
	.align		4
.L_28:
        /*0040*/ 	.word	index@(_ZN7cutlass13device_kernelINS_4gemm6kernel13GemmUniversalIN4cute5tupleIJiiiiEEENS1_10collective13CollectiveMmaINS1_35MainloopSm100TmaUmmaWarpSpecializedILi4ELi2ELi4ENS5_IJNS4_1CILi2EEENSA_ILi1EEESC_EEEEENS5_IJNSA_ILi128EEENSA_ILi64EEESF_EEEaNS5_IJlSC_lEEEaSI_NS4_8TiledMMAINS4_8MMA_AtomIJNS4_21SM100_MMA_S8_2x1SM_SSIaaiLi128ELi64ELNS4_4UMMA5MajorE0ELSN_0ELNSM_8SaturateE0EEEEEENS4_6LayoutINS5_IJSC_SC_SC_EEENS5_IJNSA_ILi0EEEST_ST_EEEEENS5_IJNS4_10UnderscoreESW_SW_EEEEENS4_18SM100_TMA_2SM_LOADENS4_14ComposedLayoutINS4_7SwizzleILi3ELi4ELi3EEENS4_18smem_ptr_flag_bitsILi8EEENSR_INS5_IJNSA_ILi8EEESF_EEENS5_IJSF_SC_EEEEEEEvNS4_8identityESZ_S19_vS1A_EENS_8epilogue10collective18CollectiveEpilogueINS1C_23Sm100TmaWarpSpecializedILi1ELi1ELi32ELb0ELb0EEEJNS5_IJSG_SG_SF_EEENS5_IJNSR_ISG_SC_EES1I_EEEaSI_aSI_NS1C_6fusion15FusionCallbacksIS1G_NS1K_17LinearCombinationIaiaiLNS_15FloatRoundStyleE2EEES1H_S1J_JEEENS4_5SM1004TMEM4LOAD26SM100_TMEM_LOAD_32dp32b32xENS4_13SM90_TMA_LOADENS10_INS11_ILi2ELi4ELi3EEES14_NSR_INS5_IJS15_SG_EEENS5_IJSG_SC_EEEEEEENS4_39AutoVectorizingCopyWithAssumedAlignmentILi128EEENS4_14SM90_TMA_STOREES1Z_S21_S21_EEEvvEEEEvNT_6ParamsE)
        /*0044*/ 	.word	0x00000000
.L_29:


//--------------------- .nv.compat                --------------------------
	.section	.nv.compat,"",@"SHT_CUDA_COMPAT_INFO"
	.align	4
        /*0000*/ 	.byte	0x02, 0x09, 0x01, 0x00, 0x02, 0x02, 0x03, 0x00, 0x02, 0x05, 0x06, 0x00, 0x03, 0x07, 0x01, 0x01
        /*0010*/ 	.byte	0x02, 0x03, 0x01, 0x00, 0x02, 0x06, 0x01, 0x00, 0x04, 0x0b, 0x08, 0x00, 0x01, 0x00, 0x00, 0x00
        /*0020*/ 	.byte	0x00, 0x00, 0x00, 0x00


//--------------------- .nv.info._ZN7cutlass13device_kernelINS_4gemm6kernel13GemmUniversalIN4cute5tupleIJiiiiEEENS1_10collective13CollectiveMmaINS1_35MainloopSm100TmaUmmaWarpSpecializedILi4ELi2ELi4ENS5_IJNS4_1CILi2EEENSA_ILi1EEESC_EEEEENS5_IJNSA_ILi128EEENSA_ILi64EEESF_EEEaNS5_IJlSC_lEEEaSI_NS4_8TiledMMAINS4_8MMA_AtomIJNS4_21SM100_MMA_S8_2x1SM_SSIaaiLi128ELi64ELNS4_4UMMA5MajorE0ELSN_0ELNSM_8SaturateE0EEEEEENS4_6LayoutINS5_IJSC_SC_SC_EEENS5_IJNSA_ILi0EEEST_ST_EEEEENS5_IJNS4_10UnderscoreESW_SW_EEEEENS4_18SM100_TMA_2SM_LOADENS4_14ComposedLayoutINS4_7SwizzleILi3ELi4ELi3EEENS4_18smem_ptr_flag_bitsILi8EEENSR_INS5_IJNSA_ILi8EEESF_EEENS5_IJSF_SC_EEEEEEEvNS4_8identityESZ_S19_vS1A_EENS_8epilogue10collective18CollectiveEpilogueINS1C_23Sm100TmaWarpSpecializedILi1ELi1ELi32ELb0ELb0EEEJNS5_IJSG_SG_SF_EEENS5_IJNSR_ISG_SC_EES1I_EEEaSI_aSI_NS1C_6fusion15FusionCallbacksIS1G_NS1K_17LinearCombinationIaiaiLNS_15FloatRoundStyleE2EEES1H_S1J_JEEENS4_5SM1004TMEM4LOAD26SM100_TMEM_LOAD_32dp32b32xENS4_13SM90_TMA_LOADENS10_INS11_ILi2ELi4ELi3EEES14_NSR_INS5_IJS15_SG_EEENS5_IJSG_SC_EEEEEEENS4_39AutoVectorizingCopyWithAssumedAlignmentILi128EEENS4_14SM90_TMA_STOREES1Z_S21_S21_EEEvvEEEEvNT_6ParamsE --------------------------
	.section	.nv.info._ZN7cutlass13device_kernelINS_4gemm6kernel13GemmUniversalIN4cute5tupleIJiiiiEEENS1_10collective13CollectiveMmaINS1_35MainloopSm100TmaUmmaWarpSpecializedILi4ELi2ELi4ENS5_IJNS4_1CILi2EEENSA_ILi1EEESC_EEEEENS5_IJNSA_ILi128EEENSA_ILi64EEESF_EEEaNS5_IJlSC_lEEEaSI_NS4_8TiledMMAINS4_8MMA_AtomIJNS4_21SM100_MMA_S8_2x1SM_SSIaaiLi128ELi64ELNS4_4UMMA5MajorE0ELSN_0ELNSM_8SaturateE0EEEEEENS4_6LayoutINS5_IJSC_SC_SC_EEENS5_IJNSA_ILi0EEEST_ST_EEEEENS5_IJNS4_10UnderscoreESW_SW_EEEEENS4_18SM100_TMA_2SM_LOADENS4_14ComposedLayoutINS4_7SwizzleILi3ELi4ELi3EEENS4_18smem_ptr_flag_bitsILi8EEENSR_INS5_IJNSA_ILi8EEESF_EEENS5_IJSF_SC_EEEEEEEvNS4_8identityESZ_S19_vS1A_EENS_8epilogue10collective18CollectiveEpilogueINS1C_23Sm100TmaWarpSpecializedILi1ELi1ELi32ELb0ELb0EEEJNS5_IJSG_SG_SF_EEENS5_IJNSR_ISG_SC_EES1I_EEEaSI_aSI_NS1C_6fusion15FusionCallbacksIS1G_NS1K_17LinearCombinationIaiaiLNS_15FloatRoundStyleE2EEES1H_S1J_JEEENS4_5SM1004TMEM4LOAD26SM100_TMEM_LOAD_32dp32b32xENS4_13SM90_TMA_LOADENS10_INS11_ILi2ELi4ELi3EEES14_NSR_INS5_IJS15_SG_EEENS5_IJSG_SC_EEEEEEENS4_39AutoVectorizingCopyWithAssumedAlignmentILi128EEENS4_14SM90_TMA_STOREES1Z_S21_S21_EEEvvEEEEvNT_6ParamsE,"",@"SHT_CUDA_INFO"
	.sectionflags	@""
	.align	4


	//----- nvinfo : EIATTR_CUDA_API_VERSION
	.align		4
        /*0000*/ 	.byte	0x04, 0x37
        /*0002*/ 	.short	(.L_31 - .L_30)
.L_30:
        /*0004*/ 	.word	0x00000082


	//----- nvinfo : EIATTR_KPARAM_INFO
	.align		4
.L_31:
        /*0008*/ 	.byte	0x04, 0x17
        /*000a*/ 	.short	(.L_33 - .L_32)
.L_32:
        /*000c*/ 	.word	0x00000000
        /*0010*/ 	.short	0x0000
        /*0012*/ 	.short	0x0000
        /*0014*/ 	.byte	0x00, 0xf0, 0x01, 0x20


	//----- nvinfo : EIATTR_AT_ENTRY_FRAGMENTS
	.align		4
.L_33:
        /*0018*/ 	.byte	0x04, 0x4f
        /*001a*/ 	.short	(.L_35 - .L_34)


	//   ....[0]....
.L_34:
        /*001c*/ 	.word	0x00000007


	//----- nvinfo : EIATTR_RESERVED_SMEM_USED
	.align		4
.L_35:
        /*0020*/ 	.byte	0x01, 0x41
	.zero		2


	//----- nvinfo : EIATTR_SPARSE_MMA_MASK
	.align		4
        /*0024*/ 	.byte	0x03, 0x50
        /*0026*/ 	.short	0x0000


	//----- nvinfo : EIATTR_TCGEN05_2CTA_USED
	.align		4
        /*0028*/ 	.byte	0x01, 0x52
	.zero		2


	//----- nvinfo : EIATTR_MAXREG_COUNT
	.align		4
        /*002c*/ 	.byte	0x03, 0x1b
        /*002e*/ 	.short	0x00ff


	//----- nvinfo : EIATTR_NUM_BARRIERS
	.align		4
        /*0030*/ 	.byte	0x02, 0x4c
        /*0032*/ 	.byte	0x07
	.zero		1


	//----- nvinfo : EIATTR_EXTERNS
	.align		4
        /*0034*/ 	.byte	0x04, 0x0f
        /*0036*/ 	.short	(.L_37 - .L_36)


	//   ....[0]....
	.align		4
.L_36:
        /*0038*/ 	.word	index@(__assertfail)


	//----- nvinfo : EIATTR_MERCURY_ISA_VERSION
	.align		4
.L_37:
        /*003c*/ 	.byte	0x03, 0x5f
        /*003e*/ 	.short	0x0101


	//----- nvinfo : EIATTR_INT_WARP_WIDE_INSTR_OFFSETS
	.align		4
        /*0040*/ 	.byte	0x04, 0x31
        /*0042*/ 	.short	(.L_39 - .L_38)


	//   ....[0]....
.L_38:
        /*0044*/ 	.word	0x00000cb0


	//   ....[1]....
        /*0048*/ 	.word	0x00000d50


	//   ....[2]....
        /*004c*/ 	.word	0x000020b0


	//   ....[3]....
        /*0050*/ 	.word	0x00003f90


	//   ....[4]....
        /*0054*/ 	.word	0x00003fb0


	//   ....[5]....
        /*0058*/ 	.word	0x00003fe0


	//   ....[6]....
        /*005c*/ 	.word	0x000049f0


	//   ....[7]....
        /*0060*/ 	.word	0x00004b10


	//----- nvinfo : EIATTR_COOP_GROUP_MASK_REGIDS
	.align		4
.L_39:
        /*0064*/ 	.byte	0x04, 0x29
        /*0066*/ 	.short	(.L_41 - .L_40)


	//   ....[0]....
.L_40:
        /*0068*/ 	.word	0xffffffff


	//   ....[1]....
        /*006c*/ 	.word	0xffffffff


	//   ....[2]....
        /*0070*/ 	.word	0xffffffff


	//   ....[3]....
        /*0074*/ 	.word	0xffffffff


	//   ....[4]....
        /*0078*/ 	.word	0xffffffff


	//   ....[5]....
        /*007c*/ 	.word	0xffffffff


	//   ....[6]....
        /*0080*/ 	.word	0xffffffff


	//   ....[7]....
        /*0084*/ 	.word	0xffffffff


	//   ....[8]....
        /*0088*/ 	.word	0xffffffff


	//   ....[9]....
        /*008c*/ 	.word	0xffffffff


	//   ....[10]....
        /*0090*/ 	.word	0xffffffff


	//   ....[11]....
        /*0094*/ 	.word	0xffffffff


	//   ....[12]....
        /*0098*/ 	.word	0xffffffff


	//   ....[13]....
        /*009c*/ 	.word	0xffffffff


	//----- nvinfo : EIATTR_COOP_GROUP_INSTR_OFFSETS
	.align		4
.L_41:
        /*00a0*/ 	.byte	0x04, 0x28
        /*00a2*/ 	.short	(.L_43 - .L_42)


	//   ....[0]....
.L_42:
        /*00a4*/ 	.word	0x000000c0


	//   ....[1]....
        /*00a8*/ 	.word	0x00000500


	//   ....[2]....
        /*00ac*/ 	.word	0x00000680


	//   ....[3]....
        /*00b0*/ 	.word	0x000007b0


	//   ....[4]....
        /*00b4*/ 	.word	0x000008a0


	//   ....[5]....
        /*00b8*/ 	.word	0x00000a00


	//   ....[6]....
        /*00bc*/ 	.word	0x00000b90


	//   ....[7]....
        /*00c0*/ 	.word	0x00000dd0


	//   ....[8]....
        /*00c4*/ 	.word	0x00001f90


	//   ....[9]....
        /*00c8*/ 	.word	0x00002d70


	//   ....[10]....
        /*00cc*/ 	.word	0x00003240


	//   ....[11]....
        /*00d0*/ 	.word	0x00003270


	//   ....[12]....
        /*00d4*/ 	.word	0x00003e90


	//   ....[13]....
        /*00d8*/ 	.word	0x000040a0


	//----- nvinfo : EIATTR_VRC_CTA_INIT_COUNT
	.align		4
.L_43:
        /*00dc*/ 	.byte	0x02, 0x4a
        /*00de*/ 	.byte	0x80
	.zero		1


	//----- nvinfo : EIATTR_SYSCALL_OFFSETS
	.align		4
        /*00e0*/ 	.byte	0x04, 0x46
        /*00e2*/ 	.short	(.L_45 - .L_44)


	//   ....[0]....
.L_44:
        /*00e4*/ 	.word	0x00005510


	//   ....[1]....
        /*00e8*/ 	.word	0x00005650


	//   ....[2]....
        /*00ec*/ 	.word	0x00005d60


	//----- nvinfo : EIATTR_MBARRIER_INSTR_OFFSETS
	.align		4
.L_45:
        /*00f0*/ 	.byte	0x04, 0x39
        /*00f2*/ 	.short	(.L_47 - .L_46)


	//   ....[0]....
.L_46:
        /*00f4*/ 	.word	0x000005f0
        /*00f8*/ 	.word	0x000000ff
        /*00fc*/ 	.word	0x00000000
        /*0100*/ 	.short	0x0100
        /*0102*/ 	.byte	0x08
	.zero		1


	//   ....[1]....
        /*0104*/ 	.word	0x00000600
        /*0108*/ 	.word	0x000000ff
        /*010c*/ 	.word	0x00000020
        /*0110*/ 	.short	0x0100
        /*0112*/ 	.byte	0x08
	.zero		1


	//   ....[2]....
        /*0114*/ 	.word	0x00000610
        /*0118*/ 	.word	0x000000ff
        /*011c*/ 	.word	0x00000008
        /*0120*/ 	.short	0x0100
        /*0122*/ 	.byte	0x08
	.zero		1


	//   ....[3]....
        /*0124*/ 	.word	0x00000620
        /*0128*/ 	.word	0x000000ff
        /*012c*/ 	.word	0x00000028
        /*0130*/ 	.short	0x0100
        /*0132*/ 	.byte	0x08
	.zero		1


	//   ....[4]....
        /*0134*/ 	.word	0x00000630
        /*0138*/ 	.word	0x000000ff
        /*013c*/ 	.word	0x00000010
        /*0140*/ 	.short	0x0100
        /*0142*/ 	.byte	0x08
	.zero		1


	//   ....[5]....
        /*0144*/ 	.word	0x00000640
        /*0148*/ 	.word	0x000000ff
        /*014c*/ 	.word	0x00000030
        /*0150*/ 	.short	0x0100
        /*0152*/ 	.byte	0x08
	.zero		1


	//   ....[6]....
        /*0154*/ 	.word	0x00000650
        /*0158*/ 	.word	0x000000ff
        /*015c*/ 	.word	0x00000018
        /*0160*/ 	.short	0x0100
        /*0162*/ 	.byte	0x08
	.zero		1


	//   ....[7]....
        /*0164*/ 	.word	0x00000660
        /*0168*/ 	.word	0x000000ff
        /*016c*/ 	.word	0x00000038
        /*0170*/ 	.short	0x0100
        /*0172*/ 	.byte	0x08
	.zero		1


	//   ....[8]....
        /*0174*/ 	.word	0x00000780
        /*0178*/ 	.word	0x000000ff
        /*017c*/ 	.word	0x00000040
        /*0180*/ 	.short	0x0100
        /*0182*/ 	.byte	0x09
	.zero		1


	//   ....[9]....
        /*0184*/ 	.word	0x00000790
        /*0188*/ 	.word	0x000000ff
        /*018c*/ 	.word	0x00000048
        /*0190*/ 	.short	0x0100
        /*0192*/ 	.byte	0x09
	.zero		1


	//   ....[10]....
        /*0194*/ 	.word	0x00000870
        /*0198*/ 	.word	0x000000ff
        /*019c*/ 	.word	0x00000050
        /*01a0*/ 	.short	0x0100
        /*01a2*/ 	.byte	0x08
	.zero		1


	//   ....[11]....
        /*01a4*/ 	.word	0x00000880
        /*01a8*/ 	.word	0x000000ff
        /*01ac*/ 	.word	0x00000058
        /*01b0*/ 	.short	0x0100
        /*01b2*/ 	.byte	0x08
	.zero		1


	//   ....[12]....
        /*01b4*/ 	.word	0x000009b0
        /*01b8*/ 	.word	0x000000ff
        /*01bc*/ 	.word	0x00000060
        /*01c0*/ 	.short	0x0100
        /*01c2*/ 	.byte	0x08
	.zero		1


	//   ....[13]....
        /*01c4*/ 	.word	0x000009c0
        /*01c8*/ 	.word	0x000000ff
        /*01cc*/ 	.word	0x00000070
        /*01d0*/ 	.short	0x0100
        /*01d2*/ 	.byte	0x08
	.zero		1


	//   ....[14]....
        /*01d4*/ 	.word	0x000009d0
        /*01d8*/ 	.word	0x000000ff
        /*01dc*/ 	.word	0x00000068
        /*01e0*/ 	.short	0x0100
        /*01e2*/ 	.byte	0x08
	.zero		1


	//   ....[15]....
        /*01e4*/ 	.word	0x000009e0
        /*01e8*/ 	.word	0x000000ff
        /*01ec*/ 	.word	0x00000078
        /*01f0*/ 	.short	0x0100
        /*01f2*/ 	.byte	0x08
	.zero		1


	//   ....[16]....
        /*01f4*/ 	.word	0x00000b00
        /*01f8*/ 	.word	0x000000ff
        /*01fc*/ 	.word	0x00000080
        /*0200*/ 	.short	0x0100
        /*0202*/ 	.byte	0x09
	.zero		1


	//   ....[17]....
        /*0204*/ 	.word	0x00000b10
        /*0208*/ 	.word	0x000000ff
        /*020c*/ 	.word	0x000000a0
        /*0210*/ 	.short	0x0100
        /*0212*/ 	.byte	0x09
	.zero		1


	//   ....[18]....
        /*0214*/ 	.word	0x00000b20
        /*0218*/ 	.word	0x000000ff
        /*021c*/ 	.word	0x00000088
        /*0220*/ 	.short	0x0100
        /*0222*/ 	.byte	0x09
	.zero		1


	//   ....[19]....
        /*0224*/ 	.word	0x00000b30
        /*0228*/ 	.word	0x000000ff
        /*022c*/ 	.word	0x000000a8
        /*0230*/ 	.short	0x0100
        /*0232*/ 	.byte	0x09
	.zero		1


	//   ....[20]....
        /*0234*/ 	.word	0x00000b40
        /*0238*/ 	.word	0x000000ff
        /*023c*/ 	.word	0x00000090
        /*0240*/ 	.short	0x0100
        /*0242*/ 	.byte	0x09
	.zero		1


	//   ....[21]....
        /*0244*/ 	.word	0x00000b50
        /*0248*/ 	.word	0x000000ff
        /*024c*/ 	.word	0x000000b0
        /*0250*/ 	.short	0x0100
        /*0252*/ 	.byte	0x09
	.zero		1


	//   ....[22]....
        /*0254*/ 	.word	0x00000b60
        /*0258*/ 	.word	0x000000ff
        /*025c*/ 	.word	0x00000098
        /*0260*/ 	.short	0x0100
        /*0262*/ 	.byte	0x09
	.zero		1


	//   ....[23]....
        /*0264*/ 	.word	0x00000b70
        /*0268*/ 	.word	0x000000ff
        /*026c*/ 	.word	0x000000b8
        /*0270*/ 	.short	0x0100
        /*0272*/ 	.byte	0x09
	.zero		1


	//   ....[24]....
        /*0274*/ 	.word	0x00000c60
        /*0278*/ 	.word	0x000000ff
        /*027c*/ 	.word	0x000000c0
        /*0280*/ 	.short	0x0100
        /*0282*/ 	.byte	0x08
	.zero		1


	//   ....[25]....
        /*0284*/ 	.word	0x00000c70
        /*0288*/ 	.word	0x000000ff
        /*028c*/ 	.word	0x000000d0
        /*0290*/ 	.short	0x0100
        /*0292*/ 	.byte	0x08
	.zero		1


	//   ....[26]....
        /*0294*/ 	.word	0x00000c80
        /*0298*/ 	.word	0x000000ff
        /*029c*/ 	.word	0x000000c8
        /*02a0*/ 	.short	0x0100
        /*02a2*/ 	.byte	0x08
	.zero		1


	//   ....[27]....
        /*02a4*/ 	.word	0x00000c90
        /*02a8*/ 	.word	0x000000ff
        /*02ac*/ 	.word	0x000000d8
        /*02b0*/ 	.short	0x0100
        /*02b2*/ 	.byte	0x08
	.zero		1


	//   ....[28]....
        /*02b4*/ 	.word	0x00000d80
        /*02b8*/ 	.word	0x000000ff
        /*02bc*/ 	.word	0x000000e0
        /*02c0*/ 	.short	0x0100
        /*02c2*/ 	.byte	0x06
	.zero		1


	//   ....[29]....
        /*02c4*/ 	.word	0x00001790
        /*02c8*/ 	.word	0x00000003
        /*02cc*/ 	.word	0x000000d0
        /*02d0*/ 	.short	0x010a
        /*02d2*/ 	.byte	0xff
	.zero		1


	//   ....[30]....
        /*02d4*/ 	.word	0x000017c0
        /*02d8*/ 	.word	0x00000003
        /*02dc*/ 	.word	0x000000c0
        /*02e0*/ 	.short	0x0101
        /*02e2*/ 	.byte	0xff
	.zero		1


	//   ....[31]....
        /*02e4*/ 	.word	0x000018c0
        /*02e8*/ 	.word	0x000000ff
        /*02ec*/ 	.word	0x00000020
        /*02f0*/ 	.short	0x010a
        /*02f2*/ 	.byte	0x08
	.zero		1


	//   ....[32]....
        /*02f4*/ 	.word	0x00001990
        /*02f8*/ 	.word	0x000000ff
        /*02fc*/ 	.word	0x00000020
        /*0300*/ 	.short	0x010a
        /*0302*/ 	.byte	0x21
	.zero		1


	//   ....[33]....
        /*0304*/ 	.word	0x00001b40
        /*0308*/ 	.word	0x000000ff
        /*030c*/ 	.word	0x00000020
        /*0310*/ 	.short	0x010a
        /*0312*/ 	.byte	0x08
	.zero		1


	//   ....[34]....
        /*0314*/ 	.word	0x00001c40
        /*0318*/ 	.word	0x000000ff
        /*031c*/ 	.word	0x00000058
        /*0320*/ 	.short	0x0101
        /*0322*/ 	.byte	0x04
	.zero		1


	//   ....[35]....
        /*0324*/ 	.word	0x00001c60
        /*0328*/ 	.word	0x000000ff
        /*032c*/ 	.word	0x00000020
        /*0330*/ 	.short	0x010a
        /*0332*/ 	.byte	0x08
	.zero		1


	//   ....[36]....
        /*0334*/ 	.word	0x00001ce0
        /*0338*/ 	.word	0x000000ff
        /*033c*/ 	.word	0x00000020
        /*0340*/ 	.short	0x010a
        /*0342*/ 	.byte	0x11
	.zero		1


	//   ....[37]....
        /*0344*/ 	.word	0x00001e70
        /*0348*/ 	.word	0x000000ff
        /*034c*/ 	.word	0x00000020
        /*0350*/ 	.short	0x010a
        /*0352*/ 	.byte	0x08
	.zero		1


	//   ....[38]....
        /*0354*/ 	.word	0x00001fc0
        /*0358*/ 	.word	0x00000002
        /*035c*/ 	.word	0x00000060
        /*0360*/ 	.short	0x010a
        /*0362*/ 	.byte	0xff
	.zero		1


	//   ....[39]....
        /*0364*/ 	.word	0x00002080
        /*0368*/ 	.word	0x00000002
        /*036c*/ 	.word	0x00000000
        /*0370*/ 	.short	0x0101
        /*0372*/ 	.byte	0xff
	.zero		1


	//   ....[40]....
        /*0374*/ 	.word	0x000025e0
        /*0378*/ 	.word	0x000000ff
        /*037c*/ 	.word	0x00000000
        /*0380*/ 	.short	0x010a
        /*0382*/ 	.byte	0x05
	.zero		1


	//   ....[41]....
        /*0384*/ 	.word	0x00002670
        /*0388*/ 	.word	0x000000ff
        /*038c*/ 	.word	0x00000000
        /*0390*/ 	.short	0x010a
        /*0392*/ 	.byte	0x05
	.zero		1


	//   ....[42]....
        /*0394*/ 	.word	0x00002700
        /*0398*/ 	.word	0x000000ff
        /*039c*/ 	.word	0x00000000
        /*03a0*/ 	.short	0x010a
        /*03a2*/ 	.byte	0x05
	.zero		1


	//   ....[43]....
        /*03a4*/ 	.word	0x000027a0
        /*03a8*/ 	.word	0x00000000
        /*03ac*/ 	.word	0x00000000
        /*03b0*/ 	.short	0x010a
        /*03b2*/ 	.byte	0xff
	.zero		1


	//   ....[44]....
        /*03b4*/ 	.word	0x000028d0
        /*03b8*/ 	.word	0x00000000
        /*03bc*/ 	.word	0x000000c0
        /*03c0*/ 	.short	0x010a
        /*03c2*/ 	.byte	0xff
	.zero		1


	//   ....[45]....
        /*03c4*/ 	.word	0x00002940
        /*03c8*/ 	.word	0x00000004
        /*03cc*/ 	.word	0x00000000
        /*03d0*/ 	.short	0x0101
        /*03d2*/ 	.byte	0xff
	.zero		1


	//   ....[46]....
        /*03d4*/ 	.word	0x00002960
        /*03d8*/ 	.word	0x000000ff
        /*03dc*/ 	.word	0x00000070
        /*03e0*/ 	.short	0x010a
        /*03e2*/ 	.byte	0x05
	.zero		1


	//   ....[47]....
        /*03e4*/ 	.word	0x00002a80
        /*03e8*/ 	.word	0x00000000
        /*03ec*/ 	.word	0x00000060
        /*03f0*/ 	.short	0x010a
        /*03f2*/ 	.byte	0xff
	.zero		1


	//   ....[48]....
        /*03f4*/ 	.word	0x00002b80
        /*03f8*/ 	.word	0x00000000
        /*03fc*/ 	.word	0x00000000
        /*0400*/ 	.short	0x0101
        /*0402*/ 	.byte	0xff
	.zero		1


	//   ....[49]....
        /*0404*/ 	.word	0x00002c10
        /*0408*/ 	.word	0x000000ff
        /*040c*/ 	.word	0x00000070
        /*0410*/ 	.short	0x0106
        /*0412*/ 	.byte	0x05
	.zero		1


	//   ....[50]....
        /*0414*/ 	.word	0x00002c30
        /*0418*/ 	.word	0x000000ff
        /*041c*/ 	.word	0x00000070
        /*0420*/ 	.short	0x010a
        /*0422*/ 	.byte	0x05
	.zero		1


	//   ....[51]....
        /*0424*/ 	.word	0x00002cc0
        /*0428*/ 	.word	0x000000ff
        /*042c*/ 	.word	0x00000070
        /*0430*/ 	.short	0x0106
        /*0432*/ 	.byte	0x04
	.zero		1


	//   ....[52]....
        /*0434*/ 	.word	0x00002d00
        /*0438*/ 	.word	0x00000000
        /*043c*/ 	.word	0x00000070
        /*0440*/ 	.short	0x010a
        /*0442*/ 	.byte	0xff
	.zero		1


	//   ....[53]....
        /*0444*/ 	.word	0x00002f40
        /*0448*/ 	.word	0x000000ff
        /*044c*/ 	.word	0x00000008
        /*0450*/ 	.short	0x010a
        /*0452*/ 	.byte	0x06
	.zero		1


	//   ....[54]....
        /*0454*/ 	.word	0x00002f60
        /*0458*/ 	.word	0x000000ff
        /*045c*/ 	.word	0x00000008
        /*0460*/ 	.short	0x010a
        /*0462*/ 	.byte	0x06
	.zero		1


	//   ....[55]....
        /*0464*/ 	.word	0x000030f0
        /*0468*/ 	.word	0x000000ff
        /*046c*/ 	.word	0x00000008
        /*0470*/ 	.short	0x010a
        /*0472*/ 	.byte	0x06
	.zero		1


	//   ....[56]....
        /*0474*/ 	.word	0x00003110
        /*0478*/ 	.word	0x000000ff
        /*047c*/ 	.word	0x00000008
        /*0480*/ 	.short	0x010a
        /*0482*/ 	.byte	0x06
	.zero		1


	//   ....[57]....
        /*0484*/ 	.word	0x000031d0
        /*0488*/ 	.word	0x000000ff
        /*048c*/ 	.word	0x00000000
        /*0490*/ 	.short	0x0101
        /*0492*/ 	.byte	0x07
	.zero		1


	//   ....[58]....
        /*0494*/ 	.word	0x00003510
        /*0498*/ 	.word	0x00000000
        /*049c*/ 	.word	0x00000060
        /*04a0*/ 	.short	0x010a
        /*04a2*/ 	.byte	0xff
	.zero		1


	//   ....[59]....
        /*04a4*/ 	.word	0x000035d0
        /*04a8*/ 	.word	0x00000000
        /*04ac*/ 	.word	0x00000000
        /*04b0*/ 	.short	0x0101
        /*04b2*/ 	.byte	0xff
	.zero		1


	//   ....[60]....
        /*04b4*/ 	.word	0x00003690
        /*04b8*/ 	.word	0x000000ff
        /*04bc*/ 	.word	0x00000000
        /*04c0*/ 	.short	0x010a
        /*04c2*/ 	.byte	0x08
	.zero		1


	//   ....[61]....
        /*04c4*/ 	.word	0x000036a0
        /*04c8*/ 	.word	0x000000ff
        /*04cc*/ 	.word	0x000000a0
        /*04d0*/ 	.short	0x010a
        /*04d2*/ 	.byte	0x09
	.zero		1


	//   ....[62]....
        /*04d4*/ 	.word	0x00003750
        /*04d8*/ 	.word	0x000000ff
        /*04dc*/ 	.word	0x00000000
        /*04e0*/ 	.short	0x010a
        /*04e2*/ 	.byte	0x08
	.zero		1


	//   ....[63]....
        /*04e4*/ 	.word	0x00003880
        /*04e8*/ 	.word	0x000000ff
        /*04ec*/ 	.word	0x00000000
        /*04f0*/ 	.short	0x010a
        /*04f2*/ 	.byte	0x1e
	.zero		1


	//   ....[64]....
        /*04f4*/ 	.word	0x00003b80
        /*04f8*/ 	.word	0x000000ff
        /*04fc*/ 	.word	0x00000000
        /*0500*/ 	.short	0x010a
        /*0502*/ 	.byte	0x08
	.zero		1


	//   ....[65]....
        /*0504*/ 	.word	0x00003c10
        /*0508*/ 	.word	0x000000ff
        /*050c*/ 	.word	0x00000000
        /*0510*/ 	.short	0x010a
        /*0512*/ 	.byte	0x08
	.zero		1


	//   ....[66]....
        /*0514*/ 	.word	0x00003ca0
        /*0518*/ 	.word	0x000000ff
        /*051c*/ 	.word	0x00000000
        /*0520*/ 	.short	0x010a
        /*0522*/ 	.byte	0x08
	.zero		1


	//   ....[67]....
        /*0524*/ 	.word	0x00003d40
        /*0528*/ 	.word	0x00000000
        /*052c*/ 	.word	0x00000000
        /*0530*/ 	.short	0x010a
        /*0532*/ 	.byte	0xff
	.zero		1


	//   ....[68]....
        /*0534*/ 	.word	0x00003d80
        /*0538*/ 	.word	0x00000000
        /*053c*/ 	.word	0x00000000
        /*0540*/ 	.short	0x010a
        /*0542*/ 	.byte	0xff
	.zero		1


	//   ....[69]....
        /*0544*/ 	.word	0x00003df0
        /*0548*/ 	.word	0x000000ff
        /*054c*/ 	.word	0x00000000
        /*0550*/ 	.short	0x0101
        /*0552*/ 	.byte	0x05
	.zero		1


	//   ....[70]....
        /*0554*/ 	.word	0x00003e30
        /*0558*/ 	.word	0x000000ff
        /*055c*/ 	.word	0x000000e0
        /*0560*/ 	.short	0x010a
        /*0562*/ 	.byte	0x07
	.zero		1


	//   ....[71]....
        /*0564*/ 	.word	0x00003e80
        /*0568*/ 	.word	0x000000ff
        /*056c*/ 	.word	0x00000000
        /*0570*/ 	.short	0x0101
        /*0572*/ 	.byte	0x05
	.zero		1


	//   ....[72]....
        /*0574*/ 	.word	0x00004290
        /*0578*/ 	.word	0x00000000
        /*057c*/ 	.word	0x00000060
        /*0580*/ 	.short	0x010a
        /*0582*/ 	.byte	0xff
	.zero		1


	//   ....[73]....
        /*0584*/ 	.word	0x00004380
        /*0588*/ 	.word	0x00000000
        /*058c*/ 	.word	0x00000000
        /*0590*/ 	.short	0x0101
        /*0592*/ 	.byte	0xff
	.zero		1


	//   ....[74]....
        /*0594*/ 	.word	0x000046a0
        /*0598*/ 	.word	0x000000ff
        /*059c*/ 	.word	0x00000058
        /*05a0*/ 	.short	0x010a
        /*05a2*/ 	.byte	0x06
	.zero		1


	//   ....[75]....
        /*05a4*/ 	.word	0x00004820
        /*05a8*/ 	.word	0x000000ff
        /*05ac*/ 	.word	0x00000048
        /*05b0*/ 	.short	0x010a
        /*05b2*/ 	.byte	0x06
	.zero		1


	//   ....[76]....
        /*05b4*/ 	.word	0x00004b50
        /*05b8*/ 	.word	0x000000ff
        /*05bc*/ 	.word	0x00000040
        /*05c0*/ 	.short	0x010b
        /*05c2*/ 	.byte	0x06
	.zero		1


	//   ....[77]....
        /*05c4*/ 	.word	0x00004b70
        /*05c8*/ 	.word	0x000000ff
        /*05cc*/ 	.word	0x00000000
        /*05d0*/ 	.short	0x0101
        /*05d2*/ 	.byte	0x25
	.zero		1


	//   ....[78]....
        /*05d4*/ 	.word	0x00004bb0
        /*05d8*/ 	.word	0x00000000
        /*05dc*/ 	.word	0x00000048
        /*05e0*/ 	.short	0x010a
        /*05e2*/ 	.byte	0xff
	.zero		1


	//   ....[79]....
        /*05e4*/ 	.word	0x00004f20
        /*05e8*/ 	.word	0x00000000
        /*05ec*/ 	.word	0x00000060
        /*05f0*/ 	.short	0x010a
        /*05f2*/ 	.byte	0xff
	.zero		1


	//   ....[80]....
        /*05f4*/ 	.word	0x00005030
        /*05f8*/ 	.word	0x00000000
        /*05fc*/ 	.word	0x00000000
        /*0600*/ 	.short	0x0101
        /*0602*/ 	.byte	0xff
	.zero		1


	//   ....[81]....
        /*0604*/ 	.word	0x000059a0
        /*0608*/ 	.word	0x000000ff
        /*060c*/ 	.word	0x00000040
        /*0610*/ 	.short	0x010a
        /*0612*/ 	.byte	0x2b
	.zero		1


	//   ....[82]....
        /*0614*/ 	.word	0x000059b0
        /*0618*/ 	.word	0x00000071
        /*061c*/ 	.word	0x00000080
        /*0620*/ 	.short	0x010a
        /*0622*/ 	.byte	0xff
	.zero		1


	//   ....[83]....
        /*0624*/ 	.word	0x00005b00
        /*0628*/ 	.word	0x000000ff
        /*062c*/ 	.word	0x00000040
        /*0630*/ 	.short	0x010a
        /*0632*/ 	.byte	0x2b
	.zero		1


	//   ....[84]....
        /*0634*/ 	.word	0x00005be0
        /*0638*/ 	.word	0x000000ff
        /*063c*/ 	.word	0x00000000
        /*0640*/ 	.short	0x0101
        /*0642*/ 	.byte	0x04
	.zero		1


	//   ....[85]....
        /*0644*/ 	.word	0x00005c40
        /*0648*/ 	.word	0x00000071
        /*064c*/ 	.word	0x00000080
        /*0650*/ 	.short	0x010a
        /*0652*/ 	.byte	0xff
	.zero		1


	//   ....[86]....
        /*0654*/ 	.word	0x00005ea0
        /*0658*/ 	.word	0x00000071
        /*065c*/ 	.word	0x00000000
        /*0660*/ 	.short	0x0101
        /*0662*/ 	.byte	0xff
	.zero		1


	//   ....[87]....
        /*0664*/ 	.word	0x000068f0
        /*0668*/ 	.word	0x00000003
        /*066c*/ 	.word	0x000000d0
        /*0670*/ 	.short	0x010a
        /*0672*/ 	.byte	0xff
	.zero		1


	//   ....[88]....
        /*0674*/ 	.word	0x00006950
        /*0678*/ 	.word	0x00000002
        /*067c*/ 	.word	0x00000020
        /*0680*/ 	.short	0x010a
        /*0682*/ 	.byte	0xff
	.zero		1


	//   ....[89]....
        /*0684*/ 	.word	0x000069b0
        /*0688*/ 	.word	0x00000002
        /*068c*/ 	.word	0x00000020
        /*0690*/ 	.short	0x010a
        /*0692*/ 	.byte	0xff
	.zero		1


	//   ....[90]....
        /*0694*/ 	.word	0x00006a00
        /*0698*/ 	.word	0x00000002
        /*069c*/ 	.word	0x00000060
        /*06a0*/ 	.short	0x010a
        /*06a2*/ 	.byte	0xff
	.zero		1


	//   ....[91]....
        /*06a4*/ 	.word	0x00006a60
        /*06a8*/ 	.word	0x00000000
        /*06ac*/ 	.word	0x00000000
        /*06b0*/ 	.short	0x010a
        /*06b2*/ 	.byte	0xff
	.zero		1


	//   ....[92]....
        /*06b4*/ 	.word	0x00006ac0
        /*06b8*/ 	.word	0x00000000
        /*06bc*/ 	.word	0x00000000
        /*06c0*/ 	.short	0x010a
        /*06c2*/ 	.byte	0xff
	.zero		1


	//   ....[93]....
        /*06c4*/ 	.word	0x00006b20
        /*06c8*/ 	.word	0x00000000
        /*06cc*/ 	.word	0x00000000
        /*06d0*/ 	.short	0x010a
        /*06d2*/ 	.byte	0xff
	.zero		1


	//   ....[94]....
        /*06d4*/ 	.word	0x00006b70
        /*06d8*/ 	.word	0x00000000
        /*06dc*/ 	.word	0x000000c0
        /*06e0*/ 	.short	0x010a
        /*06e2*/ 	.byte	0xff
	.zero		1


	//   ....[95]....
        /*06e4*/ 	.word	0x00006bd0
        /*06e8*/ 	.word	0x00000000
        /*06ec*/ 	.word	0x00000070
        /*06f0*/ 	.short	0x010a
        /*06f2*/ 	.byte	0xff
	.zero		1


	//   ....[96]....
        /*06f4*/ 	.word	0x00006c20
        /*06f8*/ 	.word	0x00000000
        /*06fc*/ 	.word	0x00000060
        /*0700*/ 	.short	0x010a
        /*0702*/ 	.byte	0xff
	.zero		1


	//   ....[97]....
        /*0704*/ 	.word	0x00006c80
        /*0708*/ 	.word	0x00000000
        /*070c*/ 	.word	0x00000070
        /*0710*/ 	.short	0x010a
        /*0712*/ 	.byte	0xff
	.zero		1


	//   ....[98]....
        /*0714*/ 	.word	0x00006ce0
        /*0718*/ 	.word	0x00000004
        /*071c*/ 	.word	0x00000008
        /*0720*/ 	.short	0x010a
        /*0722*/ 	.byte	0xff
	.zero		1


	//   ....[99]....
        /*0724*/ 	.word	0x00006dc0
        /*0728*/ 	.word	0x00000002
        /*072c*/ 	.word	0x00000008
        /*0730*/ 	.short	0x010a
        /*0732*/ 	.byte	0xff
	.zero		1


	//   ....[100]....
        /*0734*/ 	.word	0x00006e10
        /*0738*/ 	.word	0x00000000
        /*073c*/ 	.word	0x00000060
        /*0740*/ 	.short	0x010a
        /*0742*/ 	.byte	0xff
	.zero		1


	//   ....[101]....
        /*0744*/ 	.word	0x00006e70
        /*0748*/ 	.word	0x00000000
        /*074c*/ 	.word	0x000000a0
        /*0750*/ 	.short	0x010a
        /*0752*/ 	.byte	0xff
	.zero		1


	//   ....[102]....
        /*0754*/ 	.word	0x00006ed0
        /*0758*/ 	.word	0x00000000
        /*075c*/ 	.word	0x00000000
        /*0760*/ 	.short	0x010a
        /*0762*/ 	.byte	0xff
	.zero		1


	//   ....[103]....
        /*0764*/ 	.word	0x00006f30
        /*0768*/ 	.word	0x00000000
        /*076c*/ 	.word	0x00000000
        /*0770*/ 	.short	0x010a
        /*0772*/ 	.byte	0xff
	.zero		1


	//   ....[104]....
        /*0774*/ 	.word	0x00006f90
        /*0778*/ 	.word	0x00000000
        /*077c*/ 	.word	0x00000000
        /*0780*/ 	.short	0x010a
        /*0782*/ 	.byte	0xff
	.zero		1


	//   ....[105]....
        /*0784*/ 	.word	0x00006ff0
        /*0788*/ 	.word	0x00000000
        /*078c*/ 	.word	0x00000000
        /*0790*/ 	.short	0x010a
        /*0792*/ 	.byte	0xff
	.zero		1


	//   ....[106]....
        /*0794*/ 	.word	0x00007050
        /*0798*/ 	.word	0x00000000
        /*079c*/ 	.word	0x000000e0
        /*07a0*/ 	.short	0x010a
        /*07a2*/ 	.byte	0xff
	.zero		1


	//   ....[107]....
        /*07a4*/ 	.word	0x000070a0
        /*07a8*/ 	.word	0x00000000
        /*07ac*/ 	.word	0x00000060
        /*07b0*/ 	.short	0x010a
        /*07b2*/ 	.byte	0xff
	.zero		1


	//   ....[108]....
        /*07b4*/ 	.word	0x00007100
        /*07b8*/ 	.word	0x00000000
        /*07bc*/ 	.word	0x00000058
        /*07c0*/ 	.short	0x010a
        /*07c2*/ 	.byte	0xff
	.zero		1


	//   ....[109]....
        /*07c4*/ 	.word	0x00007160
        /*07c8*/ 	.word	0x00000003
        /*07cc*/ 	.word	0x00000048
        /*07d0*/ 	.short	0x010a
        /*07d2*/ 	.byte	0xff
	.zero		1


	//   ....[110]....
        /*07d4*/ 	.word	0x000071b0
        /*07d8*/ 	.word	0x00000000
        /*07dc*/ 	.word	0x00000060
        /*07e0*/ 	.short	0x010a
        /*07e2*/ 	.byte	0xff
	.zero		1


	//   ....[111]....
        /*07e4*/ 	.word	0x00007210
        /*07e8*/ 	.word	0x00000000
        /*07ec*/ 	.word	0x00000040
        /*07f0*/ 	.short	0x010a
        /*07f2*/ 	.byte	0xff
	.zero		1


	//   ....[112]....
        /*07f4*/ 	.word	0x00007260
        /*07f8*/ 	.word	0x00000071
        /*07fc*/ 	.word	0x00000080
        /*0800*/ 	.short	0x010a
        /*0802*/ 	.byte	0xff
	.zero		1


	//----- nvinfo : EIATTR_NUM_MBARRIERS
	.align		4
.L_47:
        /*0804*/ 	.byte	0x03, 0x38
        /*0806*/ 	.short	0x001d


	//----- nvinfo : EIATTR_EXIT_INSTR_OFFSETS
	.align		4
        /*0808*/ 	.byte	0x04, 0x1c
        /*080a*/ 	.short	(.L_49 - .L_48)


	//   ....[0]....
.L_48:
        /*080c*/ 	.word	0x000027d0


	//   ....[1]....
        /*0810*/ 	.word	0x00002cd0


	//   ....[2]....
        /*0814*/ 	.word	0x00002d30


	//   ....[3]....
        /*0818*/ 	.word	0x000040b0


	//   ....[4]....
        /*081c*/ 	.word	0x00004be0


	//   ....[5]....
        /*0820*/ 	.word	0x00004c20


	//   ....[6]....
        /*0824*/ 	.word	0x000068e0


	//----- nvinfo : EIATTR_MAX_THREADS
	.align		4
.L_49:
        /*0828*/ 	.byte	0x04, 0x05
        /*082a*/ 	.short	(.L_51 - .L_50)
.L_50:
        /*082c*/ 	.word	0x00000100
        /*0830*/ 	.word	0x00000001
        /*0834*/ 	.word	0x00000001


	//----- nvinfo : EIATTR_CRS_STACK_SIZE
	.align		4
.L_51:
        /*0838*/ 	.byte	0x04, 0x1e
        /*083a*/ 	.short	(.L_53 - .L_52)
.L_52:
        /*083c*/ 	.word	0x00000000


	//----- nvinfo : EIATTR_CBANK_PARAM_SIZE
	.align		4
.L_53:
        /*0840*/ 	.byte	0x03, 0x19
        /*0842*/ 	.short	0x0800


	//----- nvinfo : EIATTR_PARAM_CBANK
	.align		4
        /*0844*/ 	.byte	0x04, 0x0a
        /*0846*/ 	.short	(.L_55 - .L_54)
	.align		4
.L_54:
        /*0848*/ 	.word	index@(.nv.constant0._ZN7cutlass13device_kernelINS_4gemm6kernel13GemmUniversalIN4cute5tupleIJiiiiEEENS1_10collective13CollectiveMmaINS1_35MainloopSm100TmaUmmaWarpSpecializedILi4ELi2ELi4ENS5_IJNS4_1CILi2EEENSA_ILi1EEESC_EEEEENS5_IJNSA_ILi128EEENSA_ILi64EEESF_EEEaNS5_IJlSC_lEEEaSI_NS4_8TiledMMAINS4_8MMA_AtomIJNS4_21SM100_MMA_S8_2x1SM_SSIaaiLi128ELi64ELNS4_4UMMA5MajorE0ELSN_0ELNSM_8SaturateE0EEEEEENS4_6LayoutINS5_IJSC_SC_SC_EEENS5_IJNSA_ILi0EEEST_ST_EEEEENS5_IJNS4_10UnderscoreESW_SW_EEEEENS4_18SM100_TMA_2SM_LOADENS4_14ComposedLayoutINS4_7SwizzleILi3ELi4ELi3EEENS4_18smem_ptr_flag_bitsILi8EEENSR_INS5_IJNSA_ILi8EEESF_EEENS5_IJSF_SC_EEEEEEEvNS4_8identityESZ_S19_vS1A_EENS_8epilogue10collective18CollectiveEpilogueINS1C_23Sm100TmaWarpSpecializedILi1ELi1ELi32ELb0ELb0EEEJNS5_IJSG_SG_SF_EEENS5_IJNSR_ISG_SC_EES1I_EEEaSI_aSI_NS1C_6fusion15FusionCallbacksIS1G_NS1K_17LinearCombinationIaiaiLNS_15FloatRoundStyleE2EEES1H_S1J_JEEENS4_5SM1004TMEM4LOAD26SM100_TMEM_LOAD_32dp32b32xENS4_13SM90_TMA_LOADENS10_INS11_ILi2ELi4ELi3EEES14_NSR_INS5_IJS15_SG_EEENS5_IJSG_SC_EEEEEEENS4_39AutoVectorizingCopyWithAssumedAlignmentILi128EEENS4_14SM90_TMA_STOREES1Z_S21_S21_EEEvvEEEEvNT_6ParamsE)
        /*084c*/ 	.short	0x0380
        /*084e*/ 	.short	0x0800


	//----- nvinfo : EIATTR_SW_WAR
	.align		4
.L_55:
        /*0850*/ 	.byte	0x04, 0x36
        /*0852*/ 	.short	(.L_57 - .L_56)
.L_56:
        /*0854*/ 	.word	0x00000008
.L_57:


//--------------------- .nv.callgraph             --------------------------
	.section	.nv.callgraph,"",@"SHT_CUDA_CALLGRAPH"
	.align	4
	.sectionentsize	8
	.align		4
        /*0000*/ 	.word	0x00000000
	.align		4
        /*0004*/ 	.word	0xffffffff
	.align		4
        /*0008*/ 	.word	index@(_ZN7cutlass13device_kernelINS_4gemm6kernel13GemmUniversalIN4cute5tupleIJiiiiEEENS1_10collective13CollectiveMmaINS1_35MainloopSm100TmaUmmaWarpSpecializedILi4ELi2ELi4ENS5_IJNS4_1CILi2EEENSA_ILi1EEESC_EEEEENS5_IJNSA_ILi128EEENSA_ILi64EEESF_EEEaNS5_IJlSC_lEEEaSI_NS4_8TiledMMAINS4_8MMA_AtomIJNS4_21SM100_MMA_S8_2x1SM_SSIaaiLi128ELi64ELNS4_4UMMA5MajorE0ELSN_0ELNSM_8SaturateE0EEEEEENS4_6LayoutINS5_IJSC_SC_SC_EEENS5_IJNSA_ILi0EEEST_ST_EEEEENS5_IJNS4_10UnderscoreESW_SW_EEEEENS4_18SM100_TMA_2SM_LOADENS4_14ComposedLayoutINS4_7SwizzleILi3ELi4ELi3EEENS4_18smem_ptr_flag_bitsILi8EEENSR_INS5_IJNSA_ILi8EEESF_EEENS5_IJSF_SC_EEEEEEEvNS4_8identityESZ_S19_vS1A_EENS_8epilogue10collective18CollectiveEpilogueINS1C_23Sm100TmaWarpSpecializedILi1ELi1ELi32ELb0ELb0EEEJNS5_IJSG_SG_SF_EEENS5_IJNSR_ISG_SC_EES1I_EEEaSI_aSI_NS1C_6fusion15FusionCallbacksIS1G_NS1K_17LinearCombinationIaiaiLNS_15FloatRoundStyleE2EEES1H_S1J_JEEENS4_5SM1004TMEM4LOAD26SM100_TMEM_LOAD_32dp32b32xENS4_13SM90_TMA_LOADENS10_INS11_ILi2ELi4ELi3EEES14_NSR_INS5_IJS15_SG_EEENS5_IJSG_SC_EEEEEEENS4_39AutoVectorizingCopyWithAssumedAlignmentILi128EEENS4_14SM90_TMA_STOREES1Z_S21_S21_EEEvvEEEEvNT_6ParamsE)
	.align		4
        /*000c*/ 	.word	index@(__assertfail)
	.align		4
        /*0010*/ 	.word	0x00000000
	.align		4
        /*0014*/ 	.word	0xfffffffe
	.align		4
        /*0018*/ 	.word	0x00000000
	.align		4
        /*001c*/ 	.word	0xfffffffd
	.align		4
        /*0020*/ 	.word	0x00000000
	.align		4
        /*0024*/ 	.word	0xfffffffc


//--------------------- .nv.constant4             --------------------------
	.section	.nv.constant4,"a",@progbits
	.align	8
	.align		8
.nv.constant4:
        /*0000*/ 	.dword	__assertfail
	.align		8
        /*0008*/ 	.dword	__unnamed_1
	.align		8
        /*0010*/ 	.dword	__unnamed_2
	.align		8
        /*0018*/ 	.dword	_ZN40_INTERNAL_20698214_4_k_cu_17cf6c4f_107524cuda3std3__45__cpo5beginE
	.align		8
        /*0020*/ 	.dword	_ZN40_INTERNAL_20698214_4_k_cu_17cf6c4f_107524cuda3std3__45__cpo3endE
	.align		8
        /*0028*/ 	.dword	_ZN40_INTERNAL_20698214_4_k_cu_17cf6c4f_107524cuda3std3__45__cpo6cbeginE
	.align		8
        /*0030*/ 	.dword	_ZN40_INTERNAL_20698214_4_k_cu_17cf6c4f_107524cuda3std3__45__cpo4cendE
	.align		8
        /*0038*/ 	.dword	_ZN40_INTERNAL_20698214_4_k_cu_17cf6c4f_107524cuda3std3__442_GLOBAL__N__20698214_4_k_cu_17cf6c4f_107526ignoreE
	.align		8
        /*0040*/ 	.dword	_ZN40_INTERNAL_20698214_4_k_cu_17cf6c4f_107524cuda3std3__419piecewise_constructE
	.align		8
        /*0048*/ 	.dword	_ZN40_INTERNAL_20698214_4_k_cu_17cf6c4f_107524cuda3std3__48in_placeE
	.align		8
        /*0050*/ 	.dword	_ZN40_INTERNAL_20698214_4_k_cu_17cf6c4f_107524cuda3std6ranges3__45__cpo4swapE
	.align		8
        /*0058*/ 	.dword	_ZN40_INTERNAL_20698214_4_k_cu_17cf6c4f_107524cuda3std6ranges3__45__cpo9iter_moveE
	.align		8
        /*0060*/ 	.dword	_ZN40_INTERNAL_20698214_4_k_cu_17cf6c4f_107524cute7productE
	.align		8
        /*0068*/ 	.dword	_ZN40_INTERNAL_20698214_4_k_cu_17cf6c4f_107524cute1_E
	.align		8
        /*0070*/ 	.dword	$str$25
	.align		8
        /*0078*/ 	.dword	$str$26
	.align		8
        /*0080*/ 	.dword	$str$27
	.align		8
        /*0088*/ 	.dword	$str$28


//--------------------- .text._ZN7cutlass13device_kernelINS_4gemm6kernel13GemmUniversalIN4cute5tupleIJiiiiEEENS1_10collective13CollectiveMmaINS1_35MainloopSm100TmaUmmaWarpSpecializedILi4ELi2ELi4ENS5_IJNS4_1CILi2EEENSA_ILi1EEESC_EEEEENS5_IJNSA_ILi128EEENSA_ILi64EEESF_EEEaNS5_IJlSC_lEEEaSI_NS4_8TiledMMAINS4_8MMA_AtomIJNS4_21SM100_MMA_S8_2x1SM_SSIaaiLi128ELi64ELNS4_4UMMA5MajorE0ELSN_0ELNSM_8SaturateE0EEEEEENS4_6LayoutINS5_IJSC_SC_SC_EEENS5_IJNSA_ILi0EEEST_ST_EEEEENS5_IJNS4_10UnderscoreESW_SW_EEEEENS4_18SM100_TMA_2SM_LOADENS4_14ComposedLayoutINS4_7SwizzleILi3ELi4ELi3EEENS4_18smem_ptr_flag_bitsILi8EEENSR_INS5_IJNSA_ILi8EEESF_EEENS5_IJSF_SC_EEEEEEEvNS4_8identityESZ_S19_vS1A_EENS_8epilogue10collective18CollectiveEpilogueINS1C_23Sm100TmaWarpSpecializedILi1ELi1ELi32ELb0ELb0EEEJNS5_IJSG_SG_SF_EEENS5_IJNSR_ISG_SC_EES1I_EEEaSI_aSI_NS1C_6fusion15FusionCallbacksIS1G_NS1K_17LinearCombinationIaiaiLNS_15FloatRoundStyleE2EEES1H_S1J_JEEENS4_5SM1004TMEM4LOAD26SM100_TMEM_LOAD_32dp32b32xENS4_13SM90_TMA_LOADENS10_INS11_ILi2ELi4ELi3EEES14_NSR_INS5_IJS15_SG_EEENS5_IJSG_SC_EEEEEEENS4_39AutoVectorizingCopyWithAssumedAlignmentILi128EEENS4_14SM90_TMA_STOREES1Z_S21_S21_EEEvvEEEEvNT_6ParamsE --------------------------
	.section	.text._ZN7cutlass13device_kernelINS_4gemm6kernel13GemmUniversalIN4cute5tupleIJiiiiEEENS1_10collective13CollectiveMmaINS1_35MainloopSm100TmaUmmaWarpSpecializedILi4ELi2ELi4ENS5_IJNS4_1CILi2EEENSA_ILi1EEESC_EEEEENS5_IJNSA_ILi128EEENSA_ILi64EEESF_EEEaNS5_IJlSC_lEEEaSI_NS4_8TiledMMAINS4_8MMA_AtomIJNS4_21SM100_MMA_S8_2x1SM_SSIaaiLi128ELi64ELNS4_4UMMA5MajorE0ELSN_0ELNSM_8SaturateE0EEEEEENS4_6LayoutINS5_IJSC_SC_SC_EEENS5_IJNSA_ILi0EEEST_ST_EEEEENS5_IJNS4_10UnderscoreESW_SW_EEEEENS4_18SM100_TMA_2SM_LOADENS4_14ComposedLayoutINS4_7SwizzleILi3ELi4ELi3EEENS4_18smem_ptr_flag_bitsILi8EEENSR_INS5_IJNSA_ILi8EEESF_EEENS5_IJSF_SC_EEEEEEEvNS4_8identityESZ_S19_vS1A_EENS_8epilogue10collective18CollectiveEpilogueINS1C_23Sm100TmaWarpSpecializedILi1ELi1ELi32ELb0ELb0EEEJNS5_IJSG_SG_SF_EEENS5_IJNSR_ISG_SC_EES1I_EEEaSI_aSI_NS1C_6fusion15FusionCallbacksIS1G_NS1K_17LinearCombinationIaiaiLNS_15FloatRoundStyleE2EEES1H_S1J_JEEENS4_5SM1004TMEM4LOAD26SM100_TMEM_LOAD_32dp32b32xENS4_13SM90_TMA_LOADENS10_INS11_ILi2ELi4ELi3EEES14_NSR_INS5_IJS15_SG_EEENS5_IJSG_SC_EEEEEEENS4_39AutoVectorizingCopyWithAssumedAlignmentILi128EEENS4_14SM90_TMA_STOREES1Z_S21_S21_EEEvvEEEEvNT_6ParamsE,"ax",@progbits
	.align	128
.text._ZN7cutlass13device_kernelINS_4gemm6kernel13GemmUniversalIN4cute5tupleIJiiiiEEENS1_10collective13CollectiveMmaINS1_35MainloopSm100TmaUmmaWarpSpecializedILi4ELi2ELi4ENS5_IJNS4_1CILi2EEENSA_ILi1EEESC_EEEEENS5_IJNSA_ILi128EEENSA_ILi64EEESF_EEEaNS5_IJlSC_lEEEaSI_NS4_8TiledMMAINS4_8MMA_AtomIJNS4_21SM100_MMA_S8_2x1SM_SSIaaiLi128ELi64ELNS4_4UMMA5MajorE0ELSN_0ELNSM_8SaturateE0EEEEEENS4_6LayoutINS5_IJSC_SC_SC_EEENS5_IJNSA_ILi0EEEST_ST_EEEEENS5_IJNS4_10UnderscoreESW_SW_EEEEENS4_18SM100_TMA_2SM_LOADENS4_14ComposedLayoutINS4_7SwizzleILi3ELi4ELi3EEENS4_18smem_ptr_flag_bitsILi8EEENSR_INS5_IJNSA_ILi8EEESF_EEENS5_IJSF_SC_EEEEEEEvNS4_8identityESZ_S19_vS1A_EENS_8epilogue10collective18CollectiveEpilogueINS1C_23Sm100TmaWarpSpecializedILi1ELi1ELi32ELb0ELb0EEEJNS5_IJSG_SG_SF_EEENS5_IJNSR_ISG_SC_EES1I_EEEaSI_aSI_NS1C_6fusion15FusionCallbacksIS1G_NS1K_17LinearCombinationIaiaiLNS_15FloatRoundStyleE2EEES1H_S1J_JEEENS4_5SM1004TMEM4LOAD26SM100_TMEM_LOAD_32dp32b32xENS4_13SM90_TMA_LOADENS10_INS11_ILi2ELi4ELi3EEES14_NSR_INS5_IJS15_SG_EEENS5_IJSG_SC_EEEEEEENS4_39AutoVectorizingCopyWithAssumedAlignmentILi128EEENS4_14SM90_TMA_STOREES1Z_S21_S21_EEEvvEEEEvNT_6ParamsE:
        .type           _ZN7cutlass13device_kernelINS_4gemm6kernel13GemmUniversalIN4cute5tupleIJiiiiEEENS1_10collective13CollectiveMmaINS1_35MainloopSm100TmaUmmaWarpSpecializedILi4ELi2ELi4ENS5_IJNS4_1CILi2EEENSA_ILi1EEESC_EEEEENS5_IJNSA_ILi128EEENSA_ILi64EEESF_EEEaNS5_IJlSC_lEEEaSI_NS4_8TiledMMAINS4_8MMA_AtomIJNS4_21SM100_MMA_S8_2x1SM_SSIaaiLi128ELi64ELNS4_4UMMA5MajorE0ELSN_0ELNSM_8SaturateE0EEEEEENS4_6LayoutINS5_IJSC_SC_SC_EEENS5_IJNSA_ILi0EEEST_ST_EEEEENS5_IJNS4_10UnderscoreESW_SW_EEEEENS4_18SM100_TMA_2SM_LOADENS4_14ComposedLayoutINS4_7SwizzleILi3ELi4ELi3EEENS4_18smem_ptr_flag_bitsILi8EEENSR_INS5_IJNSA_ILi8EEESF_EEENS5_IJSF_SC_EEEEEEEvNS4_8identityESZ_S19_vS1A_EENS_8epilogue10collective18CollectiveEpilogueINS1C_23Sm100TmaWarpSpecializedILi1ELi1ELi32ELb0ELb0EEEJNS5_IJSG_SG_SF_EEENS5_IJNSR_ISG_SC_EES1I_EEEaSI_aSI_NS1C_6fusion15FusionCallbacksIS1G_NS1K_17LinearCombinationIaiaiLNS_15FloatRoundStyleE2EEES1H_S1J_JEEENS4_5SM1004TMEM4LOAD26SM100_TMEM_LOAD_32dp32b32xENS4_13SM90_TMA_LOADENS10_INS11_ILi2ELi4ELi3EEES14_NSR_INS5_IJS15_SG_EEENS5_IJSG_SC_EEEEEEENS4_39AutoVectorizingCopyWithAssumedAlignmentILi128EEENS4_14SM90_TMA_STOREES1Z_S21_S21_EEEvvEEEEvNT_6ParamsE,@function
        .size           _ZN7cutlass13device_kernelINS_4gemm6kernel13GemmUniversalIN4cute5tupleIJiiiiEEENS1_10collective13CollectiveMmaINS1_35MainloopSm100TmaUmmaWarpSpecializedILi4ELi2ELi4ENS5_IJNS4_1CILi2EEENSA_ILi1EEESC_EEEEENS5_IJNSA_ILi128EEENSA_ILi64EEESF_EEEaNS5_IJlSC_lEEEaSI_NS4_8TiledMMAINS4_8MMA_AtomIJNS4_21SM100_MMA_S8_2x1SM_SSIaaiLi128ELi64ELNS4_4UMMA5MajorE0ELSN_0ELNSM_8SaturateE0EEEEEENS4_6LayoutINS5_IJSC_SC_SC_EEENS5_IJNSA_ILi0EEEST_ST_EEEEENS5_IJNS4_10UnderscoreESW_SW_EEEEENS4_18SM100_TMA_2SM_LOADENS4_14ComposedLayoutINS4_7SwizzleILi3ELi4ELi3EEENS4_18smem_ptr_flag_bitsILi8EEENSR_INS5_IJNSA_ILi8EEESF_EEENS5_IJSF_SC_EEEEEEEvNS4_8identityESZ_S19_vS1A_EENS_8epilogue10collective18CollectiveEpilogueINS1C_23Sm100TmaWarpSpecializedILi1ELi1ELi32ELb0ELb0EEEJNS5_IJSG_SG_SF_EEENS5_IJNSR_ISG_SC_EES1I_EEEaSI_aSI_NS1C_6fusion15FusionCallbacksIS1G_NS1K_17LinearCombinationIaiaiLNS_15FloatRoundStyleE2EEES1H_S1J_JEEENS4_5SM1004TMEM4LOAD26SM100_TMEM_LOAD_32dp32b32xENS4_13SM90_TMA_LOADENS10_INS11_ILi2ELi4ELi3EEES14_NSR_INS5_IJS15_SG_EEENS5_IJSG_SC_EEEEEEENS4_39AutoVectorizingCopyWithAssumedAlignmentILi128EEENS4_14SM90_TMA_STOREES1Z_S21_S21_EEEvvEEEEvNT_6ParamsE,(.L_x_149 - _ZN7cutlass13device_kernelINS_4gemm6kernel13GemmUniversalIN4cute5tupleIJiiiiEEENS1_10collective13CollectiveMmaINS1_35MainloopSm100TmaUmmaWarpSpecializedILi4ELi2ELi4ENS5_IJNS4_1CILi2EEENSA_ILi1EEESC_EEEEENS5_IJNSA_ILi128EEENSA_ILi64EEESF_EEEaNS5_IJlSC_lEEEaSI_NS4_8TiledMMAINS4_8MMA_AtomIJNS4_21SM100_MMA_S8_2x1SM_SSIaaiLi128ELi64ELNS4_4UMMA5MajorE0ELSN_0ELNSM_8SaturateE0EEEEEENS4_6LayoutINS5_IJSC_SC_SC_EEENS5_IJNSA_ILi0EEEST_ST_EEEEENS5_IJNS4_10UnderscoreESW_SW_EEEEENS4_18SM100_TMA_2SM_LOADENS4_14ComposedLayoutINS4_7SwizzleILi3ELi4ELi3EEENS4_18smem_ptr_flag_bitsILi8EEENSR_INS5_IJNSA_ILi8EEESF_EEENS5_IJSF_SC_EEEEEEEvNS4_8identityESZ_S19_vS1A_EENS_8epilogue10collective18CollectiveEpilogueINS1C_23Sm100TmaWarpSpecializedILi1ELi1ELi32ELb0ELb0EEEJNS5_IJSG_SG_SF_EEENS5_IJNSR_ISG_SC_EES1I_EEEaSI_aSI_NS1C_6fusion15FusionCallbacksIS1G_NS1K_17LinearCombinationIaiaiLNS_15FloatRoundStyleE2EEES1H_S1J_JEEENS4_5SM1004TMEM4LOAD26SM100_TMEM_LOAD_32dp32b32xENS4_13SM90_TMA_LOADENS10_INS11_ILi2ELi4ELi3EEES14_NSR_INS5_IJS15_SG_EEENS5_IJSG_SC_EEEEEEENS4_39AutoVectorizingCopyWithAssumedAlignmentILi128EEENS4_14SM90_TMA_STOREES1Z_S21_S21_EEEvvEEEEvNT_6ParamsE)
        .other          _ZN7cutlass13device_kernelINS_4gemm6kernel13GemmUniversalIN4cute5tupleIJiiiiEEENS1_10collective13CollectiveMmaINS1_35MainloopSm100TmaUmmaWarpSpecializedILi4ELi2ELi4ENS5_IJNS4_1CILi2EEENSA_ILi1EEESC_EEEEENS5_IJNSA_ILi128EEENSA_ILi64EEESF_EEEaNS5_IJlSC_lEEEaSI_NS4_8TiledMMAINS4_8MMA_AtomIJNS4_21SM100_MMA_S8_2x1SM_SSIaaiLi128ELi64ELNS4_4UMMA5MajorE0ELSN_0ELNSM_8SaturateE0EEEEEENS4_6LayoutINS5_IJSC_SC_SC_EEENS5_IJNSA_ILi0EEEST_ST_EEEEENS5_IJNS4_10UnderscoreESW_SW_EEEEENS4_18SM100_TMA_2SM_LOADENS4_14ComposedLayoutINS4_7SwizzleILi3ELi4ELi3EEENS4_18smem_ptr_flag_bitsILi8EEENSR_INS5_IJNSA_ILi8EEESF_EEENS5_IJSF_SC_EEEEEEEvNS4_8identityESZ_S19_vS1A_EENS_8epilogue10collective18CollectiveEpilogueINS1C_23Sm100TmaWarpSpecializedILi1ELi1ELi32ELb0ELb0EEEJNS5_IJSG_SG_SF_EEENS5_IJNSR_ISG_SC_EES1I_EEEaSI_aSI_NS1C_6fusion15FusionCallbacksIS1G_NS1K_17LinearCombinationIaiaiLNS_15FloatRoundStyleE2EEES1H_S1J_JEEENS4_5SM1004TMEM4LOAD26SM100_TMEM_LOAD_32dp32b32xENS4_13SM90_TMA_LOADENS10_INS11_ILi2ELi4ELi3EEES14_NSR_INS5_IJS15_SG_EEENS5_IJSG_SC_EEEEEEENS4_39AutoVectorizingCopyWithAssumedAlignmentILi128EEENS4_14SM90_TMA_STOREES1Z_S21_S21_EEEvvEEEEvNT_6ParamsE,@"STO_CUDA_ENTRY STV_DEFAULT"
_ZN7cutlass13device_kernelINS_4gemm6kernel13GemmUniversalIN4cute5tupleIJiiiiEEENS1_10collective13CollectiveMmaINS1_35MainloopSm100TmaUmmaWarpSpecializedILi4ELi2ELi4ENS5_IJNS4_1CILi2EEENSA_ILi1EEESC_EEEEENS5_IJNSA_ILi128EEENSA_ILi64EEESF_EEEaNS5_IJlSC_lEEEaSI_NS4_8TiledMMAINS4_8MMA_AtomIJNS4_21SM100_MMA_S8_2x1SM_SSIaaiLi128ELi64ELNS4_4UMMA5MajorE0ELSN_0ELNSM_8SaturateE0EEEEEENS4_6LayoutINS5_IJSC_SC_SC_EEENS5_IJNSA_ILi0EEEST_ST_EEEEENS5_IJNS4_10UnderscoreESW_SW_EEEEENS4_18SM100_TMA_2SM_LOADENS4_14ComposedLayoutINS4_7SwizzleILi3ELi4ELi3EEENS4_18smem_ptr_flag_bitsILi8EEENSR_INS5_IJNSA_ILi8EEESF_EEENS5_IJSF_SC_EEEEEEEvNS4_8identityESZ_S19_vS1A_EENS_8epilogue10collective18CollectiveEpilogueINS1C_23Sm100TmaWarpSpecializedILi1ELi1ELi32ELb0ELb0EEEJNS5_IJSG_SG_SF_EEENS5_IJNSR_ISG_SC_EES1I_EEEaSI_aSI_NS1C_6fusion15FusionCallbacksIS1G_NS1K_17LinearCombinationIaiaiLNS_15FloatRoundStyleE2EEES1H_S1J_JEEENS4_5SM1004TMEM4LOAD26SM100_TMEM_LOAD_32dp32b32xENS4_13SM90_TMA_LOADENS10_INS11_ILi2ELi4ELi3EEES14_NSR_INS5_IJS15_SG_EEENS5_IJSG_SC_EEEEEEENS4_39AutoVectorizingCopyWithAssumedAlignmentILi128EEENS4_14SM90_TMA_STOREES1Z_S21_S21_EEEvvEEEEvNT_6ParamsE:
[----:B------:R-:W1:Y:S01]  /*0000*/  LDC R1, c[0x0][0x37c] ;  /* 0x0000df00ff017b82 */ /* 0x000e620000000800 */
[----:B------:R-:W2:Y:S01]  /*0010*/  S2R R103, SR_TID.X ;  /* 0x0000000000677919 */ /* 0x000ea20000002100 */
[----:B------:R-:W3:Y:S06]  /*0020*/  LDCU.64 UR6, c[0x0][0x890] ;  /* 0x00011200ff0677ac */ /* 0x000eec0008000a00 */
[----:B------:R-:W4:Y:S01]  /*0030*/  S2UR UR37, SR_CgaCtaId ;  /* 0x00000000002579c3 */ /* 0x000f220000008800 */
[----:B------:R-:W-:Y:S02]  /*0040*/  PRMT R99, RZ, 0x7610, R99 ;  /* 0x00007610ff637816 */ /* 0x000fe40000000063 */
[----:B------:R-:W-:Y:S01]  /*0050*/  ELECT P1, URZ, PT ;  /* 0x0000000000ff782f */ /* 0x000fe20003820000 */
[----:B------:R-:W1:Y:S01]  /*0060*/  LDCU.64 UR40, c[0x0][0x358] ;  /* 0x00006b00ff2877ac */ /* 0x000e620008000a00 */
[----:B---3--:R-:W-:-:S04]  /*0070*/  UISETP.NE.U32.AND UP0, UPT, UR6, URZ, UPT ;  /* 0x000000ff0600728c */ /* 0x008fc8000bf05070 */
[----:B------:R-:W-:Y:S02]  /*0080*/  UISETP.NE.AND.EX UP0, UPT, UR7, URZ, UPT, UP0 ;  /* 0x000000ff0700728c */ /* 0x000fe4000bf05300 */
[----:B----4-:R-:W-:Y:S02]  /*0090*/  ULOP3.LUT UR5, UR37, 0x1, URZ, 0xc0, !UPT ;  /* 0x0000000125057892 */ /* 0x010fe4000f8ec0ff */
[----:B------:R-:W-:Y:S01]  /*00a0*/  ULOP3.LUT UR4, UR37, 0x1, URZ, 0x3c, !UPT ;  /* 0x0000000125047892 */ /* 0x000fe2000f8e3cff */
[----:B--2---:R-:W-:-:S05]  /*00b0*/  SHF.R.U32.HI R106, RZ, 0x5, R103 ;  /* 0x00000005ff6a7819 */ /* 0x004fca0000011667 */
[----:B------:R-:W2:Y:S02]  /*00c0*/  SHFL.IDX PT, R0, R106, RZ, 0x1f ;  /* 0x00001fff6a007589 */ /* 0x000ea400000e0000 */
[----:B--2---:R-:W-:Y:S01]  /*00d0*/  R2UR UR10, R0 ;  /* 0x00000000000a72ca */ /* 0x004fe200000e0000 */
[----:B-1----:R-:W-:-:S14]  /*00e0*/  BRA.U UP0, `(.L_x_0) ;  /* 0x00000001002c7547 */ /* 0x002fdc000b800000 */
[----:B------:R-:W1:Y:S02]  /*00f0*/  LDCU.64 UR8, c[0x0][0x888] ;  /* 0x00011100ff0877ac */ /* 0x000e640008000a00 */
[----:B-1----:R-:W-:-:S04]  /*0100*/  UISETP.NE.U32.AND UP0, UPT, UR8, URZ, UPT ;  /* 0x000000ff0800728c */ /* 0x002fc8000bf05070 */
[----:B------:R-:W-:-:S09]  /*0110*/  UISETP.NE.AND.EX UP0, UPT, UR9, URZ, UPT, UP0 ;  /* 0x000000ff0900728c */ /* 0x000fd2000bf05300 */
[----:B------:R-:W-:Y:S05]  /*0120*/  BRA.U !UP0, `(.L_x_1) ;  /* 0x0000000108107547 */ /* 0x000fea000b800000 */
[----:B------:R-:W1:Y:S02]  /*0130*/  LDC.64 R48, c[0x0][0x888] ;  /* 0x00022200ff307b82 */ /* 0x000e640000000a00 */
[----:B-1----:R1:W5:Y:S01]  /*0140*/  LDG.E R48, desc[UR40][R48.64] ;  /* 0x0000002830307981 */ /* 0x002362000c1e1900 */
[----:B------:R-:W-:Y:S01]  /*0150*/  HFMA2 R99, -RZ, RZ, 0, 5.9604644775390625e-08 ;  /* 0x00000001ff637431 */ /* 0x000fe200000001ff */
[----:B------:R-:W-:Y:S05]  /*0160*/  BRA `(.L_x_0) ;  /* 0x00000000000c7947 */ /* 0x000fea0003800000 */
.L_x_1:
[----:B------:R-:W1:Y:S01]  /*0170*/  LDCU UR8, c[0x0][0x880] ;  /* 0x00011000ff0877ac */ /* 0x000e620008000800 */
[----:B------:R-:W-:Y:S01]  /*0180*/  HFMA2 R99, -RZ, RZ, 0, 5.9604644775390625e-08 ;  /* 0x00000001ff637431 */ /* 0x000fe200000001ff */
[----:B-1----:R-:W-:-:S07]  /*0190*/  MOV R48, UR8 ;  /* 0x0000000800307c02 */ /* 0x002fce0008000f00 */
.L_x_0:
[----:B------:R-:W2:Y:S02]  /*01a0*/  LDCU.64 UR8, c[0x0][0x8b0] ;  /* 0x00011600ff0877ac */ /* 0x000ea40008000a00 */
[----:B--2---:R-:W-:-:S04]  /*01b0*/  UISETP.NE.U32.AND UP0, UPT, UR8, URZ, UPT ;  /* 0x000000ff0800728c */ /* 0x004fc8000bf05070 */
[----:B------:R-:W-:-:S09]  /*01c0*/  UISETP.NE.AND.EX UP0, UPT, UR9, URZ, UPT, UP0 ;  /* 0x000000ff0900728c */ /* 0x000fd2000bf05300 */
[----:B------:R-:W-:Y:S05]  /*01d0*/  BRA.U UP0, `(.L_x_2) ;  /* 0x0000000100247547 */ /* 0x000fea000b800000 */
[----:B------:R-:W2:Y:S02]  /*01e0*/  LDCU.64 UR8, c[0x0][0x8a8] ;  /* 0x00011500ff0877ac */ /* 0x000ea40008000a00 */
[----:B--2---:R-:W-:-:S04]  /*01f0*/  UISETP.NE.U32.AND UP0, UPT, UR8, URZ, UPT ;  /* 0x000000ff0800728c */ /* 0x004fc8000bf05070 */
[----:B------:R-:W-:-:S09]  /*0200*/  UISETP.NE.AND.EX UP0, UPT, UR9, URZ, UPT, UP0 ;  /* 0x000000ff0900728c */ /* 0x000fd2000bf05300 */
[----:B------:R-:W-:Y:S05]  /*0210*/  BRA.U !UP0, `(.L_x_3) ;  /* 0x00000001080c7547 */ /* 0x000fea000b800000 */
[----:B------:R-:W2:Y:S02]  /*0220*/  LDC.64 R46, c[0x0][0x8a8] ;  /* 0x00022a00ff2e7b82 */ /* 0x000ea40000000a00 */
[----:B--2---:R2:W5:Y:S01]  /*0230*/  LDG.E R46, desc[UR40][R46.64] ;  /* 0x000000282e2e7981 */ /* 0x004562000c1e1900 */
[----:B------:R-:W-:Y:S05]  /*0240*/  BRA `(.L_x_2) ;  /* 0x0000000000087947 */ /* 0x000fea0003800000 */
.L_x_3:
[----:B------:R-:W2:Y:S02]  /*0250*/  LDCU UR8, c[0x0][0x8a0] ;  /* 0x00011400ff0877ac */ /* 0x000ea40008000800 */
[----:B--2---:R-:W-:Y:S02]  /*0260*/  MOV R46, UR8 ;  /* 0x00000008002e7c02 */ /* 0x004fe40008000f00 */
.L_x_2:
[----:B------:R-:W-:Y:S01]  /*0270*/  IMAD.U32 R0, RZ, RZ, UR10 ;  /* 0x0000000aff007e24 */ /* 0x000fe2000f8e00ff */
[----:B------:R-:W-:Y:S04]  /*0280*/  BSSY.RECONVERGENT B0, `(.L_x_4) ;  /* 0x000000c000007945 */ /* 0x000fe80003800200 */
[C---:B------:R-:W-:Y:S02]  /*0290*/  ISETP.NE.OR P2, PT, R0.reuse, 0x1, !P1 ;  /* 0x000000010000780c */ /* 0x040fe40004f45670 */
[----:B------:R-:W-:-:S11]  /*02a0*/  ISETP.NE.OR P0, PT, R0, 0x3, !P1 ;  /* 0x000000030000780c */ /* 0x000fd60004f05670 */
[----:B------:R-:W-:Y:S05]  /*02b0*/  @P2 BRA `(.L_x_5) ;  /* 0x0000000000202947 */ /* 0x000fea0003800000 */
[----:B------:R-:W3:Y:S02]  /*02c0*/  LDCU.64 UR8, c[0x0][0x348] ;  /* 0x00006900ff0877ac */ /* 0x000ee40008000a00 */
[----:B---3--:R-:W-:Y:S02]  /*02d0*/  UIADD3 UR12, UP1, UPT, UR8, 0x80, URZ ;  /* 0x00000080080c7890 */ /* 0x008fe4000ff3e0ff */
[----:B------:R-:W-:Y:S02]  /*02e0*/  UIADD3 UR8, UP0, UPT, UR8, 0x180, URZ ;  /* 0x0000018008087890 */ /* 0x000fe4000ff1e0ff */
[----:B------:R-:W-:Y:S02]  /*02f0*/  UIADD3.X UR13, UPT, UPT, URZ, UR9, URZ, UP1, !UPT ;  /* 0x00000009ff0d7290 */ /* 0x000fe40008ffe4ff */
[----:B------:R-:W-:-:S07]  /*0300*/  UIADD3.X UR9, UPT, UPT, URZ, UR9, URZ, UP0, !UPT ;  /* 0x00000009ff097290 */ /* 0x000fce00087fe4ff */
[----:B------:R3:W-:Y:S02]  /*0310*/  UTMACCTL.PF [UR12] ;  /* 0x000000000c0079b9 */ /* 0x0007e40008040000 */
[----:B------:R3:W-:Y:S02]  /*0320*/  UTMACCTL.PF [UR8] ;  /* 0x00000000080079b9 */ /* 0x0007e40008040000 */
[----:B---3--:R-:W-:Y:S01]  /*0330*/  NOP ;  /* 0x0000000000007918 */ /* 0x008fe20000000000 */
.L_x_5:
[----:B------:R-:W-:Y:S05]  /*0340*/  BSYNC.RECONVERGENT B0 ;  /* 0x0000000000007941 */ /* 0x000fea0003800200 */
.L_x_4:
[----:B------:R-:W-:Y:S04]  /*0350*/  BSSY.RECONVERGENT B0, `(.L_x_6) ;  /* 0x000000a000007945 */ /* 0x000fe80003800200 */
        /* <DEDUP_REMOVED lines=9> */
.L_x_7:
[----:B------:R-:W-:Y:S05]  /*03f0*/  BSYNC.RECONVERGENT B0 ;  /* 0x0000000000007941 */ /* 0x000fea0003800200 */
.L_x_6:
[----:B------:R-:W3:Y:S01]  /*0400*/  LDCU.64 UR8, c[0x0][0x888] ;  /* 0x00011100ff0877ac */ /* 0x000ee20008000a00 */
[----:B------:R-:W-:Y:S02]  /*0410*/  UISETP.EQ.U32.AND UP1, UPT, UR6, URZ, UPT ;  /* 0x000000ff0600728c */ /* 0x000fe4000bf22070 */
[----:B------:R-:W-:Y:S02]  /*0420*/  UPLOP3.LUT UP5, UPT, UPT, UPT, UPT, 0x80, 0x8 ;  /* 0x000000000008789c */ /* 0x000fe40003faf070 */
[----:B---3--:R-:W-:-:S04]  /*0430*/  UISETP.NE.U32.AND UP0, UPT, UR8, URZ, UPT ;  /* 0x000000ff0800728c */ /* 0x008fc8000bf05070 */
[----:B------:R-:W-:-:S04]  /*0440*/  UISETP.NE.AND.EX UP0, UPT, UR9, URZ, UPT, UP0 ;  /* 0x000000ff0900728c */ /* 0x000fc8000bf05300 */
[----:B------:R-:W-:-:S04]  /*0450*/  UISETP.EQ.OR.EX UP2, UPT, UR7, URZ, !UP0, UP1 ;  /* 0x000000ff0700728c */ /* 0x000fc8000c742710 */
[----:B------:R-:W-:-:S05]  /*0460*/  UP2UR UR44, UPR, URZ, 0x4 ;  /* 0x00000004ff2c7883 */ /* 0x000fca0008000000 */
[----:B------:R-:W-:Y:S07]  /*0470*/  BRA.U !UP2, `(.L_x_8) ;  /* 0x000000010a207547 */ /* 0x000fee000b800000 */
[----:B-----5:R-:W-:Y:S01]  /*0480*/  R2UR UR8, R48 ;  /* 0x00000000300872ca */ /* 0x020fe200000e0000 */
[----:B------:R-:W-:Y:S02]  /*0490*/  UISETP.NE.U32.AND UP2, UPT, UR6, URZ, UPT ;  /* 0x000000ff0600728c */ /* 0x000fe4000bf45070 */
[----:B------:R-:W-:Y:S02]  /*04a0*/  USEL UR6, URZ, 0xffffffff, UP0 ;  /* 0xffffffffff067887 */ /* 0x000fe40008000000 */
[----:B------:R-:W-:-:S08]  /*04b0*/  UISETP.NE.AND.EX UP2, UPT, UR7, URZ, UPT, UP2 ;  /* 0x000000ff0700728c */ /* 0x000fd0000bf45320 */
[----:B------:R-:W-:-:S04]  /*04c0*/  UISETP.NE.AND UP1, UPT, UR8, URZ, UPT ;  /* 0x000000ff0800728c */ /* 0x000fc8000bf25270 */
[----:B------:R-:W-:-:S04]  /*04d0*/  @!UP2 USEL UR6, URZ, 0xffffffff, UP1 ;  /* 0xffffffffff06a887 */ /* 0x000fc80008800000 */
[----:B------:R-:W-:-:S04]  /*04e0*/  ULOP3.LUT UR6, UR6, 0x1, URZ, 0xc0, !UPT ;  /* 0x0000000106067892 */ /* 0x000fc8000f8ec0ff */
[----:B------:R-:W-:-:S11]  /*04f0*/  UISETP.NE.U32.AND UP5, UPT, UR6, 0x1, UPT ;  /* 0x000000010600788c */ /* 0x000fd6000bfa5070 */
.L_x_8:
[----:B------:R-:W3:Y:S01]  /*0500*/  SHFL.IDX PT, R0, R106, RZ, 0x1f ;  /* 0x00001fff6a007589 */ /* 0x000ee200000e0000 */
[----:B------:R-:W-:-:S04]  /*0510*/  UISETP.NE.AND UP1, UPT, UR10, 0x2, UPT ;  /* 0x000000020a00788c */ /* 0x000fc8000bf25270 */
[----:B------:R-:W-:Y:S02]  /*0520*/  UISETP.EQ.AND UP2, UPT, UR5, URZ, !UP1 ;  /* 0x000000ff0500728c */ /* 0x000fe4000cf42270 */
[----:B------:R-:W-:-:S04]  /*0530*/  USEL UR7, URZ, 0x1, UP1 ;  /* 0x00000001ff077887 */ /* 0x000fc80008800000 */
[----:B------:R-:W-:Y:S02]  /*0540*/  PLOP3.LUT P5, PT, P1, PT, UP2, 0x80, 0x8 ;  /* 0x000000000008781c */ /* 0x000fe40000faf028 */
[----:B---3--:R-:W-:-:S13]  /*0550*/  ISETP.NE.AND P0, PT, R0, RZ, PT ;  /* 0x000000ff0000720c */ /* 0x008fda0003f05270 */
[----:B------:R-:W-:Y:S05]  /*0560*/  @P0 BRA `(.L_x_9) ;  /* 0x0000000000440947 */ /* 0x000fea0003800000 */
[----:B------:R-:W-:Y:S01]  /*0570*/  UMOV UR8, 0x400 ;  /* 0x0000040000087882 */ /* 0x000fe20000000000 */
[----:B------:R-:W-:Y:S01]  /*0580*/  UMOV UR6, 0x1 ;  /* 0x0000000100067882 */ /* 0x000fe20000000000 */
[----:B------:R-:W-:Y:S02]  /*0590*/  ULEA UR8, UR37, UR8, 0x18 ;  /* 0x0000000825087291 */ /* 0x000fe4000f8ec0ff */
[----:B------:R-:W-:-:S04]  /*05a0*/  UIADD3 UR12, UPT, UPT, -UR6, 0x100000, URZ ;  /* 0x00100000060c7890 */ /* 0x000fc8000fffe1ff */
[----:B------:R-:W-:Y:S02]  /*05b0*/  USHF.L.U32 UR13, UR12, 0xb, URZ ;  /* 0x0000000b0c0d7899 */ /* 0x000fe400080006ff */
[----:B------:R-:W-:Y:S01]  /*05c0*/  USHF.L.U32 UR12, UR12, 0x1, URZ ;  /* 0x000000010c0c7899 */ /* 0x000fe200080006ff */
[----:B------:R-:W-:Y:S01]  /*05d0*/  ELECT P0, URZ, PT ;  /* 0x0000000000ff782f */ /* 0x000fe20003800000 */
[----:B------:R-:W3:Y:S10]  /*05e0*/  FENCE.VIEW.ASYNC.S ;  /* 0x00000000000073c6 */ /* 0x000ef40000000000 */
[----:B---3--:R3:W4:Y:S01]  /*05f0*/  SYNCS.EXCH.64 URZ, [UR8], UR12 ;  /* 0x0000000c08ff75b2 */ /* 0x0087220008000100 */
[----:B------:R3:W1:Y:S01]  /*0600*/  SYNCS.EXCH.64 URZ, [UR8+0x20], UR12 ;  /* 0x0000200c08ff75b2 */ /* 0x0006620008000100 */
[----:B------:R3:W1:Y:S01]  /*0610*/  SYNCS.EXCH.64 URZ, [UR8+0x8], UR12 ;  /* 0x0000080c08ff75b2 */ /* 0x0006620008000100 */
[----:B------:R3:W1:Y:S01]  /*0620*/  SYNCS.EXCH.64 URZ, [UR8+0x28], UR12 ;  /* 0x0000280c08ff75b2 */ /* 0x0006620008000100 */
[----:B------:R3:W1:Y:S01]  /*0630*/  SYNCS.EXCH.64 URZ, [UR8+0x10], UR12 ;  /* 0x0000100c08ff75b2 */ /* 0x0006620008000100 */
[----:B------:R3:W1:Y:S01]  /*0640*/  SYNCS.EXCH.64 URZ, [UR8+0x30], UR12 ;  /* 0x0000300c08ff75b2 */ /* 0x0006620008000100 */
[----:B------:R3:W1:Y:S01]  /*0650*/  SYNCS.EXCH.64 URZ, [UR8+0x18], UR12 ;  /* 0x0000180c08ff75b2 */ /* 0x0006620008000100 */
[----:B------:R3:W1:Y:S01]  /*0660*/  SYNCS.EXCH.64 URZ, [UR8+0x38], UR12 ;  /* 0x0000380c08ff75b2 */ /* 0x0006620008000100 */
[----:B------:R-:W-:Y:S01]  /*0670*/  NOP ;  /* 0x0000000000007918 */ /* 0x000fe20000000000 */
.L_x_9:
[----:B------:R-:W2:Y:S01]  /*0680*/  SHFL.IDX PT, R0, R106, RZ, 0x1f ;  /* 0x00001fff6a007589 */ /* 0x000ea200000e0000 */
[----:B------:R-:W-:Y:S01]  /*0690*/  NOP ;  /* 0x0000000000007918 */ /* 0x000fe20000000000 */
[----:B--2---:R-:W-:-:S13]  /*06a0*/  ISETP.NE.AND P0, PT, R0, 0x1, PT ;  /* 0x000000010000780c */ /* 0x004fda0003f05270 */
[----:B------:R-:W-:Y:S05]  /*06b0*/  @P0 BRA `(.L_x_10) ;  /* 0x00000000003c0947 */ /* 0x000fea0003800000 */
[----:B------:R-:W-:Y:S01]  /*06c0*/  UMOV UR9, 0x400 ;  /* 0x0000040000097882 */ /* 0x000fe20000000000 */
[----:B---3--:R-:W-:Y:S01]  /*06d0*/  UMOV UR8, 0x20 ;  /* 0x0000002000087882 */ /* 0x008fe20000000000 */
[----:B------:R-:W-:Y:S01]  /*06e0*/  UMOV UR6, 0x80 ;  /* 0x0000008000067882 */ /* 0x000fe20000000000 */
[----:B------:R-:W-:Y:S02]  /*06f0*/  ULEA UR9, UR37, UR9, 0x18 ;  /* 0x0000000925097291 */ /* 0x000fe4000f8ec0ff */
[----:B------:R-:W-:-:S04]  /*0700*/  UIADD3 UR12, UPT, UPT, -UR8, 0x100000, URZ ;  /* 0x00100000080c7890 */ /* 0x000fc8000fffe1ff */
[----:B------:R-:W-:Y:S02]  /*0710*/  USHF.L.U32 UR13, UR12, 0xb, URZ ;  /* 0x0000000b0c0d7899 */ /* 0x000fe400080006ff */
[----:B------:R-:W-:Y:S02]  /*0720*/  USHF.L.U32 UR12, UR12, 0x1, URZ ;  /* 0x000000010c0c7899 */ /* 0x000fe400080006ff */
[----:B------:R-:W-:-:S04]  /*0730*/  UIADD3 UR14, UPT, UPT, -UR6, 0x100000, URZ ;  /* 0x00100000060e7890 */ /* 0x000fc8000fffe1ff */
[----:B------:R-:W-:Y:S02]  /*0740*/  USHF.L.U32 UR15, UR14, 0xb, URZ ;  /* 0x0000000b0e0f7899 */ /* 0x000fe400080006ff */
[----:B------:R-:W-:Y:S01]  /*0750*/  USHF.L.U32 UR14, UR14, 0x1, URZ ;  /* 0x000000010e0e7899 */ /* 0x000fe200080006ff */
[----:B------:R-:W-:Y:S01]  /*0760*/  ELECT P0, URZ, PT ;  /* 0x0000000000ff782f */ /* 0x000fe20003800000 */
[----:B------:R-:W2:Y:S02]  /*0770*/  FENCE.VIEW.ASYNC.S ;  /* 0x00000000000073c6 */ /* 0x000ea40000000000 */
[----:B--2---:R2:W3:Y:S08]  /*0780*/  SYNCS.EXCH.64 URZ, [UR9+0x40], UR12 ;  /* 0x0000400c09ff75b2 */ /* 0x0044f00008000100 */
[----:B------:R2:W1:Y:S01]  /*0790*/  SYNCS.EXCH.64 URZ, [UR9+0x48], UR14 ;  /* 0x0000480e09ff75b2 */ /* 0x0004620008000100 */
[----:B------:R-:W-:Y:S01]  /*07a0*/  NOP ;  /* 0x0000000000007918 */ /* 0x000fe20000000000 */
.L_x_10:
[----:B------:R-:W4:Y:S01]  /*07b0*/  SHFL.IDX PT, R0, R106, RZ, 0x1f ;  /* 0x00001fff6a007589 */ /* 0x000f2200000e0000 */
[----:B------:R-:W-:Y:S01]  /*07c0*/  NOP ;  /* 0x0000000000007918 */ /* 0x000fe20000000000 */
[----:B----4-:R-:W-:-:S13]  /*07d0*/  ISETP.NE.AND P0, PT, R0, 0x3, PT ;  /* 0x000000030000780c */ /* 0x010fda0003f05270 */
[----:B------:R-:W-:Y:S05]  /*07e0*/  @P0 BRA `(.L_x_11) ;  /* 0x00000000002c0947 */ /* 0x000fea0003800000 */
[----:B---3--:R-:W-:Y:S01]  /*07f0*/  UMOV UR8, 0x400 ;  /* 0x0000040000087882 */ /* 0x008fe20000000000 */
[----:B------:R-:W-:Y:S01]  /*0800*/  UMOV UR6, 0x20 ;  /* 0x0000002000067882 */ /* 0x000fe20000000000 */
[----:B------:R-:W-:Y:S02]  /*0810*/  ULEA UR8, UR37, UR8, 0x18 ;  /* 0x0000000825087291 */ /* 0x000fe4000f8ec0ff */
[----:B--2---:R-:W-:-:S04]  /*0820*/  UIADD3 UR12, UPT, UPT, -UR6, 0x100000, URZ ;  /* 0x00100000060c7890 */ /* 0x004fc8000fffe1ff */
[----:B------:R-:W-:Y:S02]  /*0830*/  USHF.L.U32 UR13, UR12, 0xb, URZ ;  /* 0x0000000b0c0d7899 */ /* 0x000fe400080006ff */
[----:B------:R-:W-:Y:S01]  /*0840*/  USHF.L.U32 UR12, UR12, 0x1, URZ ;  /* 0x000000010c0c7899 */ /* 0x000fe200080006ff */
[----:B------:R-:W-:Y:S01]  /*0850*/  ELECT P0, URZ, PT ;  /* 0x0000000000ff782f */ /* 0x000fe20003800000 */
[----:B------:R-:W2:Y:S10]  /*0860*/  FENCE.VIEW.ASYNC.S ;  /* 0x00000000000073c6 */ /* 0x000eb40000000000 */
[----:B--2---:R4:W2:Y:S01]  /*0870*/  SYNCS.EXCH.64 URZ, [UR8+0x50], UR12 ;  /* 0x0000500c08ff75b2 */ /* 0x0048a20008000100 */
[----:B------:R4:W3:Y:S02]  /*0880*/  SYNCS.EXCH.64 URZ, [UR8+0x58], UR12 ;  /* 0x0000580c08ff75b2 */ /* 0x0008e40008000100 */
[----:B----4-:R-:W-:Y:S01]  /*0890*/  NOP ;  /* 0x0000000000007918 */ /* 0x010fe20000000000 */
.L_x_11:
[----:B------:R-:W4:Y:S01]  /*08a0*/  SHFL.IDX PT, R0, R106, RZ, 0x1f ;  /* 0x00001fff6a007589 */ /* 0x000f2200000e0000 */
[----:B------:R-:W-:Y:S01]  /*08b0*/  NOP ;  /* 0x0000000000007918 */ /* 0x000fe20000000000 */
[----:B----4-:R-:W-:-:S13]  /*08c0*/  ISETP.NE.AND P0, PT, R0, 0x4, PT ;  /* 0x000000040000780c */ /* 0x010fda0003f05270 */
[----:B------:R-:W-:Y:S05]  /*08d0*/  @P0 BRA `(.L_x_12) ;  /* 0x0000000000480947 */ /* 0x000fea0003800000 */
[----:B--2---:R-:W-:Y:S01]  /*08e0*/  UMOV UR9, 0x1e0 ;  /* 0x000001e000097882 */ /* 0x004fe20000000000 */
[----:B---3--:R-:W-:Y:S01]  /*08f0*/  UMOV UR8, 0x400 ;  /* 0x0000040000087882 */ /* 0x008fe20000000000 */
[----:B------:R-:W-:Y:S01]  /*0900*/  USEL UR9, UR9, 0x1a0, UP5 ;  /* 0x000001a009097887 */ /* 0x000fe2000a800000 */
        /* <DEDUP_REMOVED lines=10> */
[----:B--2---:R4:W2:Y:S08]  /*09b0*/  SYNCS.EXCH.64 URZ, [UR8+0x60], UR12 ;  /* 0x0000600c08ff75b2 */ /* 0x0048b00008000100 */
[----:B------:R4:W3:Y:S01]  /*09c0*/  SYNCS.EXCH.64 URZ, [UR8+0x70], UR14 ;  /* 0x0000700e08ff75b2 */ /* 0x0008e20008000100 */
[----:B------:R4:W1:Y:S01]  /*09d0*/  SYNCS.EXCH.64 URZ, [UR8+0x68], UR12 ;  /* 0x0000680c08ff75b2 */ /* 0x0008620008000100 */
[----:B------:R4:W1:Y:S02]  /*09e0*/  SYNCS.EXCH.64 URZ, [UR8+0x78], UR14 ;  /* 0x0000780e08ff75b2 */ /* 0x0008640008000100 */
[----:B----4-:R-:W-:Y:S01]  /*09f0*/  NOP ;  /* 0x0000000000007918 */ /* 0x010fe20000000000 */
.L_x_12:
[----:B------:R-:W4:Y:S01]  /*0a00*/  SHFL.IDX PT, R0, R106, RZ, 0x1f ;  /* 0x00001fff6a007589 */ /* 0x000f2200000e0000 */
[----:B------:R-:W-:Y:S01]  /*0a10*/  NOP ;  /* 0x0000000000007918 */ /* 0x000fe20000000000 */
[----:B----4-:R-:W-:-:S13]  /*0a20*/  ISETP.NE.AND P0, PT, R0, 0x5, PT ;  /* 0x000000050000780c */ /* 0x010fda0003f05270 */
[----:B------:R-:W-:Y:S05]  /*0a30*/  @P0 BRA `(.L_x_13) ;  /* 0x0000000000540947 */ /* 0x000fea0003800000 */
[----:B--2---:R-:W-:Y:S01]  /*0a40*/  UMOV UR9, 0x400 ;  /* 0x0000040000097882 */ /* 0x004fe20000000000 */
        /* <DEDUP_REMOVED lines=14> */
[----:B------:R4:W1:Y:S01]  /*0b30*/  SYNCS.EXCH.64 URZ, [UR9+0xa8], UR14 ;  /* 0x0000a80e09ff75b2 */ /* 0x0008620008000100 */
[----:B------:R4:W1:Y:S01]  /*0b40*/  SYNCS.EXCH.64 URZ, [UR9+0x90], UR12 ;  /* 0x0000900c09ff75b2 */ /* 0x0008620008000100 */
[----:B------:R4:W1:Y:S01]  /*0b50*/  SYNCS.EXCH.64 URZ, [UR9+0xb0], UR14 ;  /* 0x0000b00e09ff75b2 */ /* 0x0008620008000100 */
[----:B------:R4:W1:Y:S01]  /*0b60*/  SYNCS.EXCH.64 URZ, [UR9+0x98], UR12 ;  /* 0x0000980c09ff75b2 */ /* 0x0008620008000100 */
[----:B------:R4:W1:Y:S02]  /*0b70*/  SYNCS.EXCH.64 URZ, [UR9+0xb8], UR14 ;  /* 0x0000b80e09ff75b2 */ /* 0x0008640008000100 */
[----:B----4-:R-:W-:Y:S01]  /*0b80*/  NOP ;  /* 0x0000000000007918 */ /* 0x010fe20000000000 */
.L_x_13:
[----:B------:R-:W4:Y:S01]  /*0b90*/  SHFL.IDX PT, R0, R106, RZ, 0x1f ;  /* 0x00001fff6a007589 */ /* 0x000f2200000e0000 */
[----:B------:R-:W-:Y:S01]  /*0ba0*/  ISETP.NE.OR P1, PT, RZ, UR10, !P1 ;  /* 0x0000000aff007c0c */ /* 0x000fe2000cf25670 */
        /* <DEDUP_REMOVED lines=12> */
[----:B------:R4:W3:Y:S01]  /*0c70*/  SYNCS.EXCH.64 URZ, [UR8+0xd0], UR12 ;  /* 0x0000d00c08ff75b2 */ /* 0x0008e20008000100 */
[----:B------:R4:W1:Y:S01]  /*0c80*/  SYNCS.EXCH.64 URZ, [UR8+0xc8], UR12 ;  /* 0x0000c80c08ff75b2 */ /* 0x0008620008000100 */
[----:B------:R4:W1:Y:S02]  /*0c90*/  SYNCS.EXCH.64 URZ, [UR8+0xd8], UR12 ;  /* 0x0000d80c08ff75b2 */ /* 0x0008640008000100 */
[----:B----4-:R-:W-:Y:S01]  /*0ca0*/  NOP ;  /* 0x0000000000007918 */ /* 0x010fe20000000000 */
.L_x_14:
[----:B------:R-:W-:Y:S01]  /*0cb0*/  VOTEU.ALL UP1, P1 ;  /* 0x0000000000ff7886 */ /* 0x000fe20000820000 */
[----:B---3--:R-:W3:Y:S01]  /*0cc0*/  LDCU UR8, c[0x0][0x36c] ;  /* 0x00006d80ff0877ac */ /* 0x008ee20008000800 */
[----:B------:R-:W-:Y:S01]  /*0cd0*/  NOP ;  /* 0x0000000000007918 */ /* 0x000fe20000000000 */
[----:B------:R-:W-:Y:S01]  /*0ce0*/  LOP3.LUT R10, R103, 0x1f, RZ, 0xc0, !PT ;  /* 0x0000001f670a7812 */ /* 0x000fe200078ec0ff */
[----:B--2---:R-:W-:Y:S01]  /*0cf0*/  UMOV UR12, 0x20 ;  /* 0x00000020000c7882 */ /* 0x004fe20000000000 */
[----:B------:R-:W-:Y:S01]  /*0d00*/  @!UP1 UMOV UR6, 0x400 ;  /* 0x0000040000069882 */ /* 0x000fe20000000000 */
[----:B------:R-:W-:-:S04]  /*0d10*/  @!UP1 UIADD3 UR12, UPT, UPT, -UR12, 0x100000, URZ ;  /* 0x001000000c0c9890 */ /* 0x000fc8000fffe1ff */
[----:B------:R-:W-:Y:S02]  /*0d20*/  @!UP1 USHF.L.U32 UR13, UR12, 0xb, URZ ;  /* 0x0000000b0c0d9899 */ /* 0x000fe400080006ff */
[----:B------:R-:W-:Y:S02]  /*0d30*/  @!UP1 USHF.L.U32 UR12, UR12, 0x1, URZ ;  /* 0x000000010c0c9899 */ /* 0x000fe400080006ff */
[----:B------:R-:W-:Y:S01]  /*0d40*/  @!UP1 ULEA UR6, UR37, UR6, 0x18 ;  /* 0x0000000625069291 */ /* 0x000fe2000f8ec0ff */
[----:B------:R-:W-:Y:S01]  /*0d50*/  VOTEU.ALL UP1, P1 ;  /* 0x0000000000ff7886 */ /* 0x000fe20000820000 */
[----:B------:R-:W-:Y:S01]  /*0d60*/  UISETP.NE.AND UP4, UPT, UR10, URZ, UPT ;  /* 0x000000ff0a00728c */ /* 0x000fe2000bf85270 */
[----:B------:R-:W2:Y:S09]  /*0d70*/  FENCE.VIEW.ASYNC.S ;  /* 0x00000000000073c6 */ /* 0x000eb20000000000 */
[----:B--2---:R2:W4:Y:S01]  /*0d80*/  @!UP1 SYNCS.EXCH.64 URZ, [UR6+0xe0], UR12 ;  /* 0x0000e00c06ff95b2 */ /* 0x0045220008000100 */
[----:B---3--:R-:W-:-:S09]  /*0d90*/  UISETP.EQ.U32.AND UP1, UPT, UR8, 0x1, UPT ;  /* 0x000000010800788c */ /* 0x008fd2000bf22070 */
[----:B------:R-:W-:Y:S05]  /*0da0*/  BRA.U !UP1, `(.L_x_15) ;  /* 0x0000000109087547 */ /* 0x000fea000b800000 */
[----:B-1--4-:R-:W-:Y:S01]  /*0db0*/  UCGABAR_ARV ;  /* 0x00000000000079c7 */ /* 0x012fe20008000000 */
[----:B------:R-:W-:Y:S05]  /*0dc0*/  BRA `(.L_x_16) ;  /* 0x0000000000047947 */ /* 0x000fea0003800000 */
.L_x_15:
[----:B-1--4-:R-:W-:Y:S01]  /*0dd0*/  NOP ;  /* 0x0000000000007918 */ /* 0x012fe20000000000 */
.L_x_16:
[----:B------:R-:W1:Y:S01]  /*0de0*/  S2R R98, SR_CTAID.Y ;  /* 0x0000000000627919 */ /* 0x000e620000002600 */
[----:B------:R-:W-:-:S05]  /*0df0*/  CS2R.32 R97, SR_CgaSize ;  /* 0x0000000000617805 */ /* 0x000fca0000008a00 */
[----:B------:R-:W-:-:S05]  /*0e00*/  IMAD R97, R97, -0xa0, RZ ;  /* 0xffffff6061617824 */ /* 0x000fca00078e02ff */
[----:B--2---:R-:W-:-:S14]  /*0e10*/  R2UR UR6, R97 ;  /* 0x00000000610672ca */ /* 0x004fdc00000e0000 */
[----:B------:R-:W2:Y:S01]  /*0e20*/  LDCU UR6, c[0x0][UR6+0x2b4] ;  /* 0x00005680060677ac */ /* 0x000ea20008000800 */
[----:B------:R-:W-:-:S05]  /*0e30*/  CS2R.32 R0, SR_CgaSize ;  /* 0x0000000000007805 */ /* 0x000fca0000008a00 */
[----:B------:R-:W-:-:S06]  /*0e40*/  IMAD R0, R0, -0xa0, RZ ;  /* 0xffffff6000007824 */ /* 0x000fcc00078e02ff */
[----:B------:R-:W3:Y:S01]  /*0e50*/  LDC R0, c[0x0][R0+0x2a4] ;  /* 0x0000a90000007b82 */ /* 0x000ee20000000800 */
[----:B------:R-:W-:Y:S01]  /*0e60*/  PRMT R8, RZ, 0x7610, R8 ;  /* 0x00007610ff087816 */ /* 0x000fe20000000008 */
[----:B------:R-:W4:Y:S01]  /*0e70*/  S2R R11, SR_CTAID.X ;  /* 0x00000000000b7919 */ /* 0x000f220000002500 */
[----:B------:R-:W-:-:S05]  /*0e80*/  CS2R.32 R97, SR_CgaSize ;  /* 0x0000000000617805 */ /* 0x000fca0000008a00 */
[----:B------:R-:W-:-:S05]  /*0e90*/  IMAD R97, R97, -0xa0, RZ ;  /* 0xffffff6061617824 */ /* 0x000fca00078e02ff */
[----:B------:R-:W-:-:S14]  /*0ea0*/  R2UR UR8, R97 ;  /* 0x00000000610872ca */ /* 0x000fdc00000e0000 */
[----:B------:R-:W3:Y:S01]  /*0eb0*/  LDCU UR8, c[0x0][UR8+0x2b0] ;  /* 0x00005600080877ac */ /* 0x000ee20008000800 */
[----:B------:R-:W-:Y:S01]  /*0ec0*/  UISETP.NE.AND UP2, UPT, UR10, 0x2, UPT ;  /* 0x000000020a00788c */ /* 0x000fe2000bf45270 */
[----:B------:R-:W2:Y:S01]  /*0ed0*/  LDC R9, c[0x0][0xb24] ;  /* 0x0002c900ff097b82 */ /* 0x000ea20000000800 */
[----:B------:R-:W-:-:S05]  /*0ee0*/  CS2R.32 R2, SR_CgaSize ;  /* 0x0000000000027805 */ /* 0x000fca0000008a00 */
[----:B------:R-:W-:-:S06]  /*0ef0*/  IMAD R2, R2, -0xa0, RZ ;  /* 0xffffff6002027824 */ /* 0x000fcc00078e02ff */
[----:B------:R-:W3:Y:S08]  /*0f00*/  LDC R2, c[0x0][R2+0x2a0] ;  /* 0x0000a80002027b82 */ /* 0x000ef00000000800 */
[----:B------:R-:W3:Y:S01]  /*0f10*/  LDC R40, c[0x0][0xb24] ;  /* 0x0002c900ff287b82 */ /* 0x000ee20000000800 */
[----:B-1----:R-:W-:-:S07]  /*0f20*/  I2FP.F32.U32 R3, R98 ;  /* 0x0000006200037245 */ /* 0x002fce0000201000 */
[----:B------:R-:W1:Y:S01]  /*0f30*/  S2UR UR36, SR_CTAID.Z ;  /* 0x00000000002479c3 */ /* 0x000e620000002700 */
[----:B--2---:R-:W-:Y:S01]  /*0f40*/  ISETP.GE.AND P0, PT, R9, 0x1, PT ;  /* 0x000000010900780c */ /* 0x004fe20003f06270 */
[----:B----4-:R-:W-:Y:S01]  /*0f50*/  IMAD.MOV.U32 R97, RZ, RZ, R11 ;  /* 0x000000ffff617224 */ /* 0x010fe200078e000b */
[----:B------:R-:W-:Y:S01]  /*0f60*/  I2FP.F32.U32 R4, R11 ;  /* 0x0000000b00047245 */ /* 0x000fe20000201000 */
[----:B------:R-:W-:Y:S01]  /*0f70*/  FMUL R3, R3, UR6 ;  /* 0x0000000603037c20 */ /* 0x000fe20008400000 */
[----:B------:R-:W2:Y:S03]  /*0f80*/  LDCU UR6, c[0x0][0xb30] ;  /* 0x00016600ff0677ac */ /* 0x000ea60008000800 */
[----:B---3--:R-:W-:Y:S01]  /*0f90*/  FMUL R4, R4, UR8 ;  /* 0x0000000804047c20 */ /* 0x008fe20008400000 */
[----:B------:R-:W3:Y:S08]  /*0fa0*/  F2I.U32.TRUNC.NTZ R81, R3 ;  /* 0x0000000300517305 */ /* 0x000ef0000020f000 */
[----:B------:R-:W4:Y:S01]  /*0fb0*/  F2I.U32.TRUNC.NTZ R96, R4 ;  /* 0x0000000400607305 */ /* 0x000f22000020f000 */
[----:B--2---:R-:W-:Y:S01]  /*0fc0*/  UISETP.NE.AND UP3, UPT, UR6, 0x1, UPT ;  /* 0x000000010600788c */ /* 0x004fe2000bf65270 */
[----:B---3--:R-:W-:-:S05]  /*0fd0*/  IADD3 R81, PT, PT, -R81, RZ, RZ ;  /* 0x000000ff51517210 */ /* 0x008fca0007ffe1ff */
[----:B------:R-:W-:Y:S01]  /*0fe0*/  IMAD R81, R0, R81, R98 ;  /* 0x0000005100517224 */ /* 0x000fe200078e0262 */
[----:B------:R-:W-:Y:S01]  /*0ff0*/  PRMT R0, RZ, 0x7610, R0 ;  /* 0x00007610ff007816 */ /* 0x000fe20000000000 */
[----:B----4-:R-:W-:-:S04]  /*1000*/  IMAD.MOV R96, RZ, RZ, -R96 ;  /* 0x000000ffff607224 */ /* 0x010fc800078e0a60 */
[----:B------:R-:W-:Y:S01]  /*1010*/  IMAD R96, R2, R96, R11 ;  /* 0x0000006002607224 */ /* 0x000fe200078e020b */
[----:B-1----:R-:W-:Y:S06]  /*1020*/  BRA.U UP4, `(.L_x_17) ;  /* 0x0000000104247547 */ /* 0x002fec000b800000 */
[----:B------:R-:W-:Y:S01]  /*1030*/  ISETP.NE.AND P1, PT, R81, RZ, PT ;  /* 0x000000ff5100720c */ /* 0x000fe20003f25270 */
[----:B------:R-:W-:Y:S01]  /*1040*/  IMAD.MOV.U32 R0, RZ, RZ, 0x3 ;  /* 0x00000003ff007424 */ /* 0x000fe200078e00ff */
[C---:B------:R-:W-:Y:S02]  /*1050*/  LOP3.LUT R3, R96.reuse, 0xfffffffe, RZ, 0xc0, !PT ;  /* 0xfffffffe60037812 */ /* 0x040fe400078ec0ff */
[----:B------:R-:W-:Y:S02]  /*1060*/  ISETP.LT.U32.OR P1, PT, R96, 0x2, !P1 ;  /* 0x000000026000780c */ /* 0x000fe40004f21470 */
[----:B------:R-:W-:Y:S02]  /*1070*/  SHF.L.U32 R0, R0, R3, RZ ;  /* 0x0000000300007219 */ /* 0x000fe400000006ff */
[----:B------:R-:W-:Y:S02]  /*1080*/  SEL R5, RZ, 0x1, !P1 ;  /* 0x00000001ff057807 */ /* 0x000fe40004800000 */
[----:B------:R-:W-:-:S05]  /*1090*/  SEL R2, RZ, 0x2, !P1 ;  /* 0x00000002ff027807 */ /* 0x000fca0004800000 */
[----:B------:R-:W-:-:S05]  /*10a0*/  IMAD.IADD R2, R5, 0x1, R2 ;  /* 0x0000000105027824 */ /* 0x000fca00078e0202 */
[----:B------:R-:W-:Y:S02]  /*10b0*/  PRMT R8, R2, 0x7610, R8 ;  /* 0x0000761002087816 */ /* 0x000fe40000000008 */
.L_x_17:
[----:B------:R-:W-:Y:S05]  /*10c0*/  @!P0 BRA `(.L_x_18) ;  /* 0x0000000000b88947 */ /* 0x000fea0003800000 */
[----:B------:R-:W1:Y:S01]  /*10d0*/  LDC.64 R4, c[0x0][0xb18] ;  /* 0x0002c600ff047b82 */ /* 0x000e620000000a00 */
[----:B------:R-:W-:-:S07]  /*10e0*/  ISETP.NE.AND P0, PT, R9, 0x1, PT ;  /* 0x000000010900780c */ /* 0x000fce0003f05270 */
[----:B------:R-:W2:Y:S08]  /*10f0*/  LDC R14, c[0x0][0xb0c] ;  /* 0x0002c300ff0e7b82 */ /* 0x000eb00000000800 */
[----:B------:R-:W3:Y:S08]  /*1100*/  LDC R13, c[0x0][0x370] ;  /* 0x0000dc00ff0d7b82 */ /* 0x000ef00000000800 */
[----:B------:R-:W4:Y:S01]  /*1110*/  LDC R16, c[0x0][0x374] ;  /* 0x0000dd00ff107b82 */ /* 0x000f220000000800 */
[----:B-1----:R-:W-:-:S07]  /*1120*/  ISETP.NE.AND P1, PT, R4, 0x1, PT ;  /* 0x000000010400780c */ /* 0x002fce0003f25270 */
[----:B------:R-:W3:Y:S01]  /*1130*/  LDC.64 R6, c[0x0][0xb10] ;  /* 0x0002c400ff067b82 */ /* 0x000ee20000000a00 */
[----:B--2---:R-:W-:-:S07]  /*1140*/  ISETP.NE.AND P2, PT, R14, 0x1, PT ;  /* 0x000000010e00780c */ /* 0x004fce0003f45270 */
[----:B------:R-:W1:Y:S08]  /*1150*/  LDC R12, c[0x0][0xb20] ;  /* 0x0002c800ff0c7b82 */ /* 0x000e700000000800 */
[----:B------:R-:W2:Y:S01]  /*1160*/  LDC.64 R2, c[0x0][0xb28] ;  /* 0x0002ca00ff027b82 */ /* 0x000ea20000000a00 */
[----:B----4-:R-:W-:-:S04]  /*1170*/  IMAD.HI.U32 R15, R16, R5, RZ ;  /* 0x00000005100f7227 */ /* 0x010fc800078e00ff */
[----:B------:R-:W-:-:S04]  /*1180*/  IMAD.HI.U32 R5, R98, R5, RZ ;  /* 0x0000000562057227 */ /* 0x000fc800078e00ff */
[----:B---3--:R-:W-:-:S04]  /*1190*/  IMAD.HI.U32 R18, R13, R6, RZ ;  /* 0x000000060d127227 */ /* 0x008fc800078e00ff */
[C---:B------:R-:W-:Y:S01]  /*11a0*/  IMAD.HI.U32 R20, R11.reuse, R6, RZ ;  /* 0x000000060b147227 */ /* 0x040fe200078e00ff */
[-C--:B------:R-:W-:Y:S02]  /*11b0*/  @P2 SHF.R.U32.HI R13, RZ, R7.reuse, R18 ;  /* 0x00000007ff0d2219 */ /* 0x080fe40000011612 */
[-C--:B-1----:R-:W-:Y:S02]  /*11c0*/  @P1 SHF.R.U32.HI R16, RZ, R12.reuse, R15 ;  /* 0x0000000cff101219 */ /* 0x082fe4000001160f */
[----:B------:R-:W-:Y:S02]  /*11d0*/  SHF.R.U32.HI R5, RZ, R12, R5 ;  /* 0x0000000cff057219 */ /* 0x000fe40000011605 */
[----:B------:R-:W-:Y:S02]  /*11e0*/  SHF.R.U32.HI R20, RZ, R7, R20 ;  /* 0x00000007ff147219 */ /* 0x000fe40000011614 */
[----:B------:R-:W-:Y:S01]  /*11f0*/  SEL R5, R98, R5, !P1 ;  /* 0x0000000562057207 */ /* 0x000fe20004800000 */
[----:B--2---:R-:W-:Y:S01]  /*1200*/  IMAD.HI.U32 R18, R16, R2, RZ ;  /* 0x0000000210127227 */ /* 0x004fe200078e00ff */
[----:B------:R-:W-:-:S02]  /*1210*/  SEL R97, R11, R20, !P2 ;  /* 0x000000140b617207 */ /* 0x000fc40005000000 */
[----:B------:R-:W-:Y:S01]  /*1220*/  IADD3 R7, PT, PT, -R5, RZ, RZ ;  /* 0x000000ff05077210 */ /* 0x000fe20007ffe1ff */
[----:B------:R-:W-:Y:S01]  /*1230*/  IMAD.HI.U32 R6, R13, R2, RZ ;  /* 0x000000020d067227 */ /* 0x000fe200078e00ff */
[----:B------:R-:W-:-:S03]  /*1240*/  @P0 SHF.R.U32.HI R16, RZ, R3, R18 ;  /* 0x00000003ff100219 */ /* 0x000fc60000011612 */
[----:B------:R-:W-:Y:S01]  /*1250*/  IMAD R7, R4, R7, R98 ;  /* 0x0000000704077224 */ /* 0x000fe200078e0262 */
[----:B------:R-:W-:Y:S01]  /*1260*/  @P0 SHF.R.U32.HI R13, RZ, R3, R6 ;  /* 0x00000003ff0d0219 */ /* 0x000fe20000011606 */
[----:B------:R-:W-:-:S04]  /*1270*/  IMAD R16, R16, R9, RZ ;  /* 0x0000000910107224 */ /* 0x000fc800078e02ff */
[----:B------:R-:W-:Y:S01]  /*1280*/  IMAD R6, R13, R9, RZ ;  /* 0x000000090d067224 */ /* 0x000fe200078e02ff */
[----:B------:R-:W-:-:S04]  /*1290*/  ISETP.GE.AND P1, PT, R5, R16, PT ;  /* 0x000000100500720c */ /* 0x000fc80003f26270 */
[----:B------:R-:W-:Y:S01]  /*12a0*/  ISETP.GE.OR P1, PT, R97, R6, P1 ;  /* 0x000000066100720c */ /* 0x000fe20000f26670 */
[----:B------:R-:W-:-:S05]  /*12b0*/  IMAD.HI.U32 R6, R5, R2, RZ ;  /* 0x0000000205067227 */ /* 0x000fca00078e00ff */
[----:B------:R-:W-:-:S04]  /*12c0*/  SHF.R.U32.HI R6, RZ, R3, R6 ;  /* 0x00000003ff067219 */ /* 0x000fc80000011606 */
[----:B------:R-:W-:-:S03]  /*12d0*/  SEL R6, R5, R6, !P0 ;  /* 0x0000000605067207 */ /* 0x000fc60004000000 */
[----:B------:R-:W-:Y:S01]  /*12e0*/  @!P1 IMAD.HI.U32 R12, R97, R2, RZ ;  /* 0x00000002610c9227 */ /* 0x000fe200078e00ff */
[----:B------:R-:W-:-:S04]  /*12f0*/  IADD3 R2, PT, PT, -R6, RZ, RZ ;  /* 0x000000ff06027210 */ /* 0x000fc80007ffe1ff */
[----:B------:R-:W-:Y:S01]  /*1300*/  @!P1 SHF.R.U32.HI R12, RZ, R3, R12 ;  /* 0x00000003ff0c9219 */ /* 0x000fe2000001160c */
[----:B------:R-:W-:-:S03]  /*1310*/  IMAD R2, R9, R2, R5 ;  /* 0x0000000209027224 */ /* 0x000fc600078e0205 */
[----:B------:R-:W-:-:S05]  /*1320*/  @!P1 SEL R3, R97, R12, !P0 ;  /* 0x0000000c61039207 */ /* 0x000fca0004000000 */
[--C-:B------:R-:W-:Y:S02]  /*1330*/  @!P1 IMAD.IADD R6, R6, 0x1, -R3.reuse ;  /* 0x0000000106069824 */ /* 0x100fe400078e0a03 */
[----:B------:R-:W-:Y:S01]  /*1340*/  @!P1 IMAD R3, R2, R13, R3 ;  /* 0x0000000d02039224 */ /* 0x000fe200078e0203 */
[----:B------:R-:W-:Y:S01]  /*1350*/  IADD3 R2, PT, PT, -R97, RZ, RZ ;  /* 0x000000ff61027210 */ /* 0x000fe20007ffe1ff */
[----:B------:R-:W-:Y:S02]  /*1360*/  @!P1 IMAD R5, R6, R9, R97 ;  /* 0x0000000906059224 */ /* 0x000fe400078e0261 */
[----:B------:R-:W-:Y:S02]  /*1370*/  @!P1 IMAD.MOV.U32 R97, RZ, RZ, R3 ;  /* 0x000000ffff619224 */ /* 0x000fe400078e0003 */
[----:B------:R-:W-:Y:S02]  /*1380*/  IMAD R2, R14, R2, R11 ;  /* 0x000000020e027224 */ /* 0x000fe400078e020b */
[----:B------:R-:W-:-:S02]  /*1390*/  IMAD R98, R5, R4, R7 ;  /* 0x0000000405627224 */ /* 0x000fc400078e0207 */
[----:B------:R-:W-:Y:S02]  /*13a0*/  IMAD R97, R97, R14, R2 ;  /* 0x0000000e61617224 */ /* 0x000fe400078e0202 */
.L_x_18:
[----:B------:R-:W-:Y:S05]  /*13b0*/  BRA.U UP3, `(.L_x_19) ;  /* 0x0000000103407547 */ /* 0x000fea000b800000 */
[----:B------:R-:W1:Y:S08]  /*13c0*/  LDC.64 R4, c[0x0][0xb10] ;  /* 0x0002c400ff047b82 */ /* 0x000e700000000a00 */
[----:B------:R-:W2:Y:S08]  /*13d0*/  LDC.64 R2, c[0x0][0xb18] ;  /* 0x0002c600ff027b82 */ /* 0x000eb00000000a00 */
[----:B------:R-:W3:Y:S08]  /*13e0*/  LDC R6, c[0x0][0xb20] ;  /* 0x0002c800ff067b82 */ /* 0x000ef00000000800 */
[----:B------:R-:W4:Y:S01]  /*13f0*/  LDC R12, c[0x0][0xb0c] ;  /* 0x0002c300ff0c7b82 */ /* 0x000f220000000800 */
[----:B-1----:R-:W-:-:S05]  /*1400*/  IMAD.HI.U32 R4, R97, R4, RZ ;  /* 0x0000000461047227 */ /* 0x002fca00078e00ff */
[----:B------:R-:W-:Y:S01]  /*1410*/  SHF.R.U32.HI R4, RZ, R5, R4 ;  /* 0x00000005ff047219 */ /* 0x000fe20000011604 */
[----:B--2---:R-:W-:Y:S01]  /*1420*/  IMAD.HI.U32 R3, R98, R3, RZ ;  /* 0x0000000362037227 */ /* 0x004fe200078e00ff */
[----:B------:R-:W-:-:S04]  /*1430*/  ISETP.NE.AND P0, PT, R2, 0x1, PT ;  /* 0x000000010200780c */ /* 0x000fc80003f05270 */
[----:B---3--:R-:W-:-:S04]  /*1440*/  SHF.R.U32.HI R3, RZ, R6, R3 ;  /* 0x00000006ff037219 */ /* 0x008fc80000011603 */
[----:B------:R-:W-:Y:S02]  /*1450*/  SEL R3, R98, R3, !P0 ;  /* 0x0000000362037207 */ /* 0x000fe40004000000 */
[----:B----4-:R-:W-:-:S04]  /*1460*/  ISETP.NE.AND P1, PT, R12, 0x1, PT ;  /* 0x000000010c00780c */ /* 0x010fc80003f25270 */
[----:B------:R-:W-:-:S05]  /*1470*/  SEL R6, R97, R4, !P1 ;  /* 0x0000000461067207 */ /* 0x000fca0004800000 */
[----:B------:R-:W-:Y:S02]  /*1480*/  IMAD.IADD R4, R3, 0x1, -R6 ;  /* 0x0000000103047824 */ /* 0x000fe400078e0a06 */
[----:B------:R-:W-:Y:S02]  /*1490*/  IMAD.IADD R3, R6, 0x1, -R3 ;  /* 0x0000000106037824 */ /* 0x000fe400078e0a03 */
[----:B------:R-:W-:Y:S02]  /*14a0*/  IMAD R97, R4, R12, R97 ;  /* 0x0000000c04617224 */ /* 0x000fe400078e0261 */
[----:B------:R-:W-:Y:S02]  /*14b0*/  IMAD R98, R3, R2, R98 ;  /* 0x0000000203627224 */ /* 0x000fe400078e0262 */
.L_x_19:
[----:B------:R-:W-:Y:S05]  /*14c0*/  BRA.U !UP1, `(.L_x_20) ;  /* 0x00000001090c7547 */ /* 0x000fea000b800000 */
[----:B------:R-:W-:Y:S01]  /*14d0*/  UCGABAR_WAIT ;  /* 0x0000000000007dc7 */ /* 0x000fe20008000000 */
[----:B------:R-:W-:Y:S01]  /*14e0*/  CCTL.IVALL ;  /* 0x00000000ff00798f */ /* 0x000fe20002000000 */
[----:B------:R-:W-:Y:S05]  /*14f0*/  BRA `(.L_x_21) ;  /* 0x0000000000047947 */ /* 0x000fea0003800000 */
.L_x_20:
[----:B------:R-:W-:Y:S06]  /*1500*/  BAR.SYNC.DEFER_BLOCKING 0x0 ;  /* 0x0000000000007b1d */ /* 0x000fec0000010000 */
.L_x_21:
[----:B------:R-:W-:Y:S05]  /*1510*/  BRA.U UP2, `(.L_x_22) ;  /* 0x0000001102b47547 */ /* 0x000fea000b800000 */
[----:B------:R-:W1:Y:S01]  /*1520*/  LDCU UR15, c[0x0][0x38c] ;  /* 0x00007180ff0f77ac */ /* 0x000e620008000800 */
[----:B------:R-:W2:Y:S01]  /*1530*/  LDC R9, c[0x0][0x370] ;  /* 0x0000dc00ff097b82 */ /* 0x000ea20000000800 */
[C---:B------:R-:W-:Y:S01]  /*1540*/  IMAD.SHL.U32 R17, R11.reuse, 0x20, RZ ;  /* 0x000000200b117824 */ /* 0x040fe200078e00ff */
[----:B------:R-:W-:Y:S01]  /*1550*/  PLOP3.LUT P1, PT, PT, PT, UP5, 0x80, 0x8 ;  /* 0x000000000008781c */ /* 0x000fe20003f2f058 */
[----:B------:R-:W-:Y:S01]  /*1560*/  UISETP.NE.AND UP1, UPT, UR10, URZ, UPT ;  /* 0x000000ff0a00728c */ /* 0x000fe2000bf25270 */
[----:B------:R-:W-:Y:S01]  /*1570*/  ISETP.NE.AND P4, PT, R10, RZ, P5 ;  /* 0x000000ff0a00720c */ /* 0x000fe20002f85270 */
[----:B------:R-:W-:Y:S01]  /*1580*/  IMAD.SHL.U32 R16, R11, 0x40, RZ ;  /* 0x000000400b107824 */ /* 0x000fe200078e00ff */
[----:B------:R-:W-:Y:S01]  /*1590*/  PLOP3.LUT P1, PT, P1, PT, PT, 0x8, 0x80 ;  /* 0x000000000080781c */ /* 0x000fe20000f2e170 */
[----:B------:R-:W-:Y:S01]  /*15a0*/  IMAD.MOV.U32 R15, RZ, RZ, 0x1 ;  /* 0x00000001ff0f7424 */ /* 0x000fe200078e00ff */
[----:B------:R-:W3:Y:S01]  /*15b0*/  LDC R0, c[0x0][0x374] ;  /* 0x0000dd00ff007b82 */ /* 0x000ee20000000800 */
[----:B------:R-:W-:Y:S01]  /*15c0*/  IMAD.MOV.U32 R14, RZ, RZ, RZ ;  /* 0x000000ffff0e7224 */ /* 0x000fe200078e00ff */
[----:B------:R-:W-:Y:S01]  /*15d0*/  CS2R R12, SRZ ;  /* 0x00000000000c7805 */ /* 0x000fe2000001ff00 */
[----:B------:R-:W-:Y:S01]  /*15e0*/  IMAD.MOV.U32 R10, RZ, RZ, 0x1 ;  /* 0x00000001ff0a7424 */ /* 0x000fe200078e00ff */
[----:B------:R-:W-:Y:S01]  /*15f0*/  LOP3.LUT R17, R17, 0x20, RZ, 0xc0, !PT ;  /* 0x0000002011117812 */ /* 0x000fe200078ec0ff */
[----:B------:R-:W4:Y:S01]  /*1600*/  LDCU.64 UR24, c[0x0][0x348] ;  /* 0x00006900ff1877ac */ /* 0x000f220008000a00 */
[----:B-1----:R-:W-:-:S02]  /*1610*/  UIADD3 UR4, UPT, UPT, UR15, 0x7f, URZ ;  /* 0x0000007f0f047890 */ /* 0x002fc4000fffe0ff */
[----:B------:R-:W-:Y:S02]  /*1620*/  USEL UR7, UR7, 0x2, UP1 ;  /* 0x0000000207077887 */ /* 0x000fe40008800000 */
[----:B------:R-:W-:Y:S01]  /*1630*/  USHF.R.S32.HI UR22, URZ, 0x1f, UR4 ;  /* 0x0000001fff167899 */ /* 0x000fe20008011404 */
[----:B------:R-:W-:-:S03]  /*1640*/  UMOV UR13, URZ ;  /* 0x000000ff000d7c82 */ /* 0x000fc60008000000 */
[----:B------:R-:W-:Y:S02]  /*1650*/  ULEA.HI UR22, UR22, UR4, URZ, 0x7 ;  /* 0x0000000416167291 */ /* 0x000fe4000f8f38ff */
[----:B------:R-:W-:Y:S02]  /*1660*/  UIADD3 UR4, UPT, UPT, UR15, -0x1, URZ ;  /* 0xffffffff0f047890 */ /* 0x000fe4000fffe0ff */
[----:B------:R-:W-:Y:S02]  /*1670*/  USHF.R.S32.HI UR22, URZ, 0x7, UR22 ;  /* 0x00000007ff167899 */ /* 0x000fe40008011416 */
[----:B------:R-:W-:Y:S02]  /*1680*/  UISETP.GE.U32.AND UP2, UPT, UR4, -0xff, UPT ;  /* 0xffffff010400788c */ /* 0x000fe4000bf46070 */
[----:B------:R-:W-:Y:S02]  /*1690*/  UISETP.LT.U32.AND UP0, UPT, UR22, 0x4, UPT ;  /* 0x000000041600788c */ /* 0x000fe4000bf01070 */
[----:B------:R-:W-:-:S02]  /*16a0*/  UIADD3 UR15, UPT, UPT, UR15, 0xfe, URZ ;  /* 0x000000fe0f0f7890 */ /* 0x000fc4000fffe0ff */
[----:B------:R-:W-:-:S04]  /*16b0*/  USEL UR21, UR22, 0x4, UP0 ;  /* 0x0000000416157887 */ /* 0x000fc80008000000 */
[----:B------:R-:W-:Y:S02]  /*16c0*/  UIADD3 UR6, UPT, UPT, UR21, -0x1, URZ ;  /* 0xffffffff15067890 */ /* 0x000fe4000fffe0ff */
[----:B------:R-:W-:Y:S02]  /*16d0*/  @UP2 UIADD3 UR6, UPT, UPT, UR21, URZ, URZ ;  /* 0x000000ff15062290 */ /* 0x000fe4000fffe0ff */
[----:B------:R-:W-:Y:S02]  /*16e0*/  UIADD3 UR14, UPT, UPT, UR22, -UR21, URZ ;  /* 0x80000015160e7290 */ /* 0x000fe4000fffe0ff */
[----:B------:R-:W-:Y:S02]  /*16f0*/  UIADD3 UR5, UPT, UPT, UR6, 0x1, URZ ;  /* 0x0000000106057890 */ /* 0x000fe4000fffe0ff */
[----:B--2-4-:R-:W-:-:S12]  /*1700*/  UIADD3 UR6, UPT, UPT, -UR6, URZ, URZ ;  /* 0x000000ff06067290 */ /* 0x014fd8000fffe1ff */
.L_x_42:
[----:B------:R-:W-:Y:S01]  /*1710*/  UISETP.NE.AND UP0, UPT, UR37, URZ, UPT ;  /* 0x000000ff2500728c */ /* 0x000fe2000bf05270 */
[----:B------:R-:W1:Y:S08]  /*1720*/  S2UR UR37, SR_CgaCtaId ;  /* 0x00000000002579c3 */ /* 0x000e700000008800 */
[----:B------:R-:W-:Y:S05]  /*1730*/  BRA.U UP0, `(.L_x_23) ;  /* 0x0000000100347547 */ /* 0x000fea000b800000 */
[----:B------:R-:W2:Y:S01]  /*1740*/  S2R R2, SR_CgaCtaId ;  /* 0x0000000000027919 */ /* 0x000ea20000008800 */
[----:B------:R-:W-:-:S04]  /*1750*/  MOV R3, 0x400 ;  /* 0x0000040000037802 */ /* 0x000fc80000000f00 */
[----:B--2---:R-:W-:Y:S02]  /*1760*/  LEA R3, R2, R3, 0x18 ;  /* 0x0000000302037211 */ /* 0x004fe400078ec0ff */
[----:B------:R-:W-:-:S03]  /*1770*/  SHF.L.U32 R2, R10, 0x1f, RZ ;  /* 0x0000001f0a027819 */ /* 0x000fc600000006ff */
[----:B------:R-:W-:-:S04]  /*1780*/  IMAD R3, R12, 0x8, R3 ;  /* 0x000000080c037824 */ /* 0x000fc800078e0203 */
[----:B------:R-:W2:Y:S02]  /*1790*/  SYNCS.PHASECHK.TRANS64.TRYWAIT P0, [R3+URZ+0xd0], R2 ;  /* 0x0000d002030075a7 */ /* 0x000ea400080011ff */
[----:B--2---:R-:W-:Y:S05]  /*17a0*/  @!P0 BRA `(.L_x_24) ;  /* 0x0000005000508947 */ /* 0x004fea0003800000 */
.L_x_113:
[----:B------:R-:W-:Y:S01]  /*17b0*/  VIADD R12, R12, 0x1 ;  /* 0x000000010c0c7836 */ /* 0x000fe20000000000 */
[----:B------:R2:W-:Y:S04]  /*17c0*/  SYNCS.ARRIVE.TRANS64.A1T0 RZ, [R3+URZ+0xc0], RZ ;  /* 0x0000c0ff03ff79a7 */ /* 0x0005e800081000ff */
[----:B------:R-:W-:-:S04]  /*17d0*/  ISETP.NE.AND P0, PT, R12, 0x2, PT ;  /* 0x000000020c00780c */ /* 0x000fc80003f05270 */
[----:B------:R-:W-:Y:S02]  /*17e0*/  SEL R12, R12, RZ, P0 ;  /* 0x000000ff0c0c7207 */ /* 0x000fe40000000000 */
[----:B--2---:R-:W-:-:S04]  /*17f0*/  SEL R3, RZ, 0x1, P0 ;  /* 0x00000001ff037807 */ /* 0x004fc80000000000 */
[----:B------:R-:W-:-:S07]  /*1800*/  LOP3.LUT R10, R10, R3, RZ, 0x3c, !PT ;  /* 0x000000030a0a7212 */ /* 0x000fce00078e3cff */
.L_x_23:
[----:B------:R-:W-:Y:S01]  /*1810*/  UMOV UR4, 0x400 ;  /* 0x0000040000047882 */ /* 0x000fe20000000000 */
[----:B------:R-:W-:Y:S01]  /*1820*/  LEA.HI R3, R97, R97, RZ, 0x1 ;  /* 0x0000006161037211 */ /* 0x000fe200078f08ff */
[----:B-1----:R-:W-:Y:S01]  /*1830*/  ULEA UR4, UR37, UR4, 0x18 ;  /* 0x0000000425047291 */ /* 0x002fe2000f8ec0ff */
[----:B------:R-:W-:Y:S01]  /*1840*/  SHF.L.U32 R2, R15, 0x1f, RZ ;  /* 0x0000001f0f027819 */ /* 0x000fe200000006ff */
[----:B------:R-:W-:Y:S01]  /*1850*/  UISETP.GE.U32.AND UP0, UPT, UR15, 0xff, UPT ;  /* 0x000000ff0f00788c */ /* 0x000fe2000bf06070 */
[----:B------:R-:W-:Y:S01]  /*1860*/  R2UR UR35, R16 ;  /* 0x00000000102372ca */ /* 0x000fe200000e0000 */
[----:B------:R-:W-:Y:S01]  /*1870*/  ULEA UR8, UR13, UR4, 0x3 ;  /* 0x000000040d087291 */ /* 0x000fe2000f8e18ff */
[----:B------:R-:W-:Y:S01]  /*1880*/  IMAD.SHL.U32 R3, R3, 0x40, RZ ;  /* 0x0000004003037824 */ /* 0x000fe200078e00ff */
[----:B------:R-:W-:Y:S01]  /*1890*/  R2UR UR11, R17 ;  /* 0x00000000110b72ca */ /* 0x000fe200000e0000 */
[----:B------:R-:W-:-:S03]  /*18a0*/  UMOV UR23, URZ ;  /* 0x000000ff00177c82 */ /* 0x000fc60008000000 */
[----:B------:R-:W-:-:S03]  /*18b0*/  LOP3.LUT R3, R3, 0xffffff80, RZ, 0xc0, !PT ;  /* 0xffffff8003037812 */ /* 0x000fc600078ec0ff */
[----:B------:R1:W2:Y:S01]  /*18c0*/  SYNCS.PHASECHK.TRANS64.TRYWAIT P0, [UR8+0x20], R2 ;  /* 0x00002002ff0075a7 */ /* 0x0002a20008001108 */
[----:B------:R-:W-:Y:S02]  /*18d0*/  R2UR UR9, R3 ;  /* 0x00000000030972ca */ /* 0x000fe400000e0000 */
[----:B------:R-:W-:-:S11]  /*18e0*/  R2UR UR8, R98 ;  /* 0x00000000620872ca */ /* 0x000fd600000e0000 */
[----:B------:R-:W-:Y:S02]  /*18f0*/  ULOP3.LUT UR35, UR9, 0x40, UR35, 0xf8, !UPT ;  /* 0x0000004009237892 */ /* 0x000fe4000f8ef823 */
[----:B------:R-:W-:Y:S01]  /*1900*/  ULEA UR11, UR8, UR11, 0x6 ;  /* 0x0000000b080b7291 */ /* 0x000fe2000f8e30ff */
[----:B------:R-:W-:Y:S11]  /*1910*/  BRA.U !UP0, `(.L_x_25) ;  /* 0x0000000108c07547 */ /* 0x000ff6000b800000 */
[----:B------:R-:W-:Y:S01]  /*1920*/  UMOV UR16, UR6 ;  /* 0x0000000600107c82 */ /* 0x000fe20008000000 */
[----:B------:R-:W-:Y:S01]  /*1930*/  UMOV UR17, UR13 ;  /* 0x0000000d00117c82 */ /* 0x000fe20008000000 */
[----:B------:R-:W-:-:S05]  /*1940*/  UMOV UR34, URZ ;  /* 0x000000ff00227c82 */ /* 0x000fca0008000000 */
.L_x_31:
[----:B------:R-:W-:Y:S01]  /*1950*/  ULEA UR33, UR17, UR4, 0x3 ;  /* 0x0000000411217291 */ /* 0x000fe2000f8e18ff */
[----:B------:R-:W-:Y:S01]  /*1960*/  @P5 MOV R3, 0x6000 ;  /* 0x0000600000035802 */ /* 0x000fe20000000f00 */
[----:B-12-4-:R-:W-:Y:S10]  /*1970*/  @P0 BRA `(.L_x_26) ;  /* 0x00000000000c0947 */ /* 0x016ff40003800000 */
[----:B------:R-:W-:-:S04]  /*1980*/  SHF.L.U32 R5, R15, 0x1f, RZ ;  /* 0x0000001f0f057819 */ /* 0x000fc800000006ff */
[----:B------:R-:W2:Y:S02]  /*1990*/  SYNCS.PHASECHK.TRANS64.TRYWAIT P0, [UR33+0x20], R5 ;  /* 0x00002005ff0075a7 */ /* 0x000ea40008001121 */
[----:B--2---:R-:W-:Y:S05]  /*19a0*/  @!P0 BRA `(.L_x_27) ;  /* 0x0000004c00e48947 */ /* 0x004fea0003800000 */
.L_x_26:
[----:B------:R2:W-:Y:S01]  /*19b0*/  @P5 SYNCS.ARRIVE.TRANS64 RZ, [UR33], R3 ;  /* 0x00000003ffff59a7 */ /* 0x0005e20008000021 */
[----:B------:R-:W-:Y:S02]  /*19c0*/  ULOP3.LUT UR8, UR7, 0x2, URZ, 0xfc, !UPT ;  /* 0x0000000207087892 */ /* 0x000fe4000f8efcff */
[----:B------:R-:W-:Y:S02]  /*19d0*/  UIADD3 UR16, UPT, UPT, UR16, 0x1, URZ ;  /* 0x0000000110107890 */ /* 0x000fe4000fffe0ff */
[----:B------:R-:W-:Y:S02]  /*19e0*/  UISETP.NE.AND UP0, UPT, UR8, 0x2, UPT ;  /* 0x000000020800788c */ /* 0x000fe4000bf05270 */
[----:B------:R-:W-:-:S07]  /*19f0*/  UISETP.NE.AND UP2, UPT, UR16, 0x1, UPT ;  /* 0x000000011000788c */ /* 0x000fce000bf45270 */
[----:B------:R-:W-:Y:S05]  /*1a00*/  BRA.U UP0, `(.L_x_28) ;  /* 0x0000000100047547 */ /* 0x000fea000b800000 */
[----:B------:R-:W-:Y:S05]  /*1a10*/  BPT.TRAP 0x1 ;  /* 0x000000040000795c */ /* 0x000fea0000300000 */
.L_x_28:
[----:B------:R-:W-:Y:S04]  /*1a20*/  BSSY.RECONVERGENT B0, `(.L_x_29) ;  /* 0x0000003000007945 */ /* 0x000fe80003800200 */
[----:B------:R-:W-:Y:S05]  /*1a30*/  @!P4 BRA `(.L_x_30) ;  /* 0x000000000004c947 */ /* 0x000fea0003800000 */
[----:B------:R-:W-:Y:S05]  /*1a40*/  BPT.TRAP 0x1 ;  /* 0x000000040000795c */ /* 0x000fea0000300000 */
.L_x_30:
[----:B------:R-:W-:Y:S05]  /*1a50*/  BSYNC.RECONVERGENT B0 ;  /* 0x0000000000007941 */ /* 0x000fea0003800200 */
.L_x_29:
[----:B------:R-:W-:Y:S02]  /*1a60*/  UIADD3 UR13, UPT, UPT, UR17, 0x1, URZ ;  /* 0x00000001110d7890 */ /* 0x000fe4000fffe0ff */
[----:B------:R-:W-:Y:S02]  /*1a70*/  ULEA UR32, UR17, UR4, 0xd ;  /* 0x0000000411207291 */ /* 0x000fe4000f8e68ff */
[----:B------:R-:W-:Y:S02]  /*1a80*/  UISETP.NE.AND UP0, UPT, UR13, 0x4, UPT ;  /* 0x000000040d00788c */ /* 0x000fe4000bf05270 */
[----:B------:R-:W-:Y:S02]  /*1a90*/  UIADD3 UR28, UP1, UPT, UR24, 0x80, URZ ;  /* 0x00000080181c7890 */ /* 0x000fe4000ff3e0ff */
[----:B------:R-:W-:Y:S02]  /*1aa0*/  USEL UR9, URZ, 0x1, UP0 ;  /* 0x00000001ff097887 */ /* 0x000fe40008000000 */
[----:B------:R-:W-:-:S02]  /*1ab0*/  USEL UR13, UR13, URZ, UP0 ;  /* 0x000000ff0d0d7287 */ /* 0x000fc40008000000 */
[----:B------:R-:W-:Y:S02]  /*1ac0*/  UIADD3 UR26, UP0, UPT, UR24, 0x180, URZ ;  /* 0x00000180181a7890 */ /* 0x000fe4000ff1e0ff */
[----:B------:R-:W-:Y:S01]  /*1ad0*/  ULEA UR8, UR13, UR4, 0x3 ;  /* 0x000000040d087291 */ /* 0x000fe2000f8e18ff */
[----:B------:R-:W-:Y:S01]  /*1ae0*/  LOP3.LUT R15, R15, UR9, RZ, 0x3c, !PT ;  /* 0x000000090f0f7c12 */ /* 0x000fe2000f8e3cff */
[----:B------:R-:W-:Y:S02]  /*1af0*/  ULOP3.LUT UR33, UR33, 0xfefffff8, URZ, 0xc0, !UPT ;  /* 0xfefffff821217892 */ /* 0x000fe4000f8ec0ff */
[----:B------:R-:W-:Y:S01]  /*1b00*/  UIADD3.X UR29, UPT, UPT, URZ, UR25, URZ, UP1, !UPT ;  /* 0x00000019ff1d7290 */ /* 0x000fe20008ffe4ff */
[----:B-1----:R-:W-:Y:S01]  /*1b10*/  SHF.L.U32 R2, R15, 0x1f, RZ ;  /* 0x0000001f0f027819 */ /* 0x002fe200000006ff */
[----:B------:R-:W-:Y:S02]  /*1b20*/  UIADD3 UR32, UPT, UPT, UR32, 0x2400, URZ ;  /* 0x0000240020207890 */ /* 0x000fe4000fffe0ff */
[----:B------:R-:W-:Y:S01]  /*1b30*/  UIADD3.X UR27, UPT, UPT, URZ, UR25, URZ, UP0, !UPT ;  /* 0x00000019ff1b7290 */ /* 0x000fe200087fe4ff */
[----:B------:R4:W1:Y:S01]  /*1b40*/  SYNCS.PHASECHK.TRANS64.TRYWAIT P0, [UR8+0x20], R2 ;  /* 0x00002002ff0075a7 */ /* 0x0008620008001108 */
[----:B------:R-:W-:Y:S01]  /*1b50*/  ULEA UR8, UR17, UR4, 0xc ;  /* 0x0000000411087291 */ /* 0x000fe2000f8e60ff */
[----:B------:R-:W-:Y:S01]  /*1b60*/  UMOV UR18, 0x0 ;  /* 0x0000000000127882 */ /* 0x000fe20000000000 */
[----:B------:R-:W-:-:S02]  /*1b70*/  UMOV UR19, 0x10000000 ;  /* 0x1000000000137882 */ /* 0x000fc40000000000 */
[----:B------:R-:W-:Y:S01]  /*1b80*/  UIADD3 UR8, UPT, UPT, UR8, 0xa400, URZ ;  /* 0x0000a40008087890 */ /* 0x000fe2000fffe0ff */
[----:B------:R2:W-:Y:S01]  /*1b90*/  UTMALDG.3D.2CTA [UR32], [UR28], desc[UR18] ;  /* 0x000012201c0075b4 */ /* 0x0005e20008211000 */
[----:B------:R-:W-:Y:S01]  /*1ba0*/  UMOV UR10, UR34 ;  /* 0x00000022000a7c82 */ /* 0x000fe20008000000 */
[----:B------:R-:W-:Y:S01]  /*1bb0*/  UMOV UR12, UR36 ;  /* 0x00000024000c7c82 */ /* 0x000fe20008000000 */
[----:B------:R-:W-:Y:S01]  /*1bc0*/  UMOV UR9, UR33 ;  /* 0x0000002100097c82 */ /* 0x000fe20008000000 */
[----:B------:R-:W-:Y:S01]  /*1bd0*/  UMOV UR23, UR5 ;  /* 0x0000000500177c82 */ /* 0x000fe20008000000 */
[----:B------:R-:W-:-:S03]  /*1be0*/  UMOV UR17, UR13 ;  /* 0x0000000d00117c82 */ /* 0x000fc60008000000 */
[----:B------:R4:W-:Y:S01]  /*1bf0*/  UTMALDG.3D.2CTA [UR8], [UR26], desc[UR18] ;  /* 0x000012081a0075b4 */ /* 0x0009e20008211000 */
[----:B--2---:R-:W-:Y:S01]  /*1c00*/  UIADD3 UR34, UPT, UPT, UR34, 0x80, URZ ;  /* 0x0000008022227890 */ /* 0x004fe2000fffe0ff */
[----:B------:R-:W-:Y:S11]  /*1c10*/  BRA.U UP2, `(.L_x_31) ;  /* 0xfffffffd024c7547 */ /* 0x000ff6000b83ffff */
.L_x_25:
[----:B----4-:R-:W-:Y:S01]  /*1c20*/  ULEA UR8, UR13, UR4, 0x3 ;  /* 0x000000040d087291 */ /* 0x010fe2000f8e18ff */
[----:B-1----:R-:W-:Y:S01]  /*1c30*/  SHF.L.U32 R2, R15, 0x1f, RZ ;  /* 0x0000001f0f027819 */ /* 0x002fe200000006ff */
[----:B------:R-:W-:Y:S01]  /*1c40*/  @!P1 SYNCS.ARRIVE.TRANS64.A1T0 RZ, [UR4+0x58], RZ ;  /* 0x000058ffffff99a7 */ /* 0x000fe20008100004 */
[----:B------:R-:W-:-:S06]  /*1c50*/  UISETP.GT.AND UP0, UPT, UR22, UR21, UPT ;  /* 0x000000151600728c */ /* 0x000fcc000bf04270 */
[----:B--2---:R1:W2:Y:S03]  /*1c60*/  SYNCS.PHASECHK.TRANS64.TRYWAIT P0, [UR8+0x20], R2 ;  /* 0x00002002ff0075a7 */ /* 0x0042a60008001108 */
[----:B------:R-:W-:Y:S05]  /*1c70*/  BRA.U !UP0, `(.L_x_32) ;  /* 0x0000000108c07547 */ /* 0x000fea000b800000 */
[----:B------:R-:W-:Y:S01]  /*1c80*/  UIADD3 UR26, UPT, UPT, UR14, UR23, URZ ;  /* 0x000000170e1a7290 */ /* 0x000fe2000fffe0ff */
[----:B------:R-:W-:-:S11]  /*1c90*/  UMOV UR27, UR13 ;  /* 0x0000000d001b7c82 */ /* 0x000fd60008000000 */
.L_x_38:
[----:B------:R-:W-:Y:S01]  /*1ca0*/  ULEA UR17, UR27, UR4, 0x3 ;  /* 0x000000041b117291 */ /* 0x000fe2000f8e18ff */
[----:B--2---:R-:W-:Y:S01]  /*1cb0*/  @P5 MOV R3, 0x6000 ;  /* 0x0000600000035802 */ /* 0x004fe20000000f00 */
[----:B-12---:R-:W-:Y:S10]  /*1cc0*/  @P0 BRA `(.L_x_33) ;  /* 0x00000000000c0947 */ /* 0x006ff40003800000 */
[----:B------:R-:W-:-:S04]  /*1cd0*/  SHF.L.U32 R5, R15, 0x1f, RZ ;  /* 0x0000001f0f057819 */ /* 0x000fc800000006ff */
[----:B------:R-:W2:Y:S02]  /*1ce0*/  SYNCS.PHASECHK.TRANS64.TRYWAIT P0, [UR17+0x20], R5 ;  /* 0x00002005ff0075a7 */ /* 0x000ea40008001111 */
[----:B--2---:R-:W-:Y:S05]  /*1cf0*/  @!P0 BRA `(.L_x_34) ;  /* 0x0000004c00288947 */ /* 0x004fea0003800000 */
.L_x_33:
[----:B------:R2:W-:Y:S01]  /*1d00*/  @P5 SYNCS.ARRIVE.TRANS64 RZ, [UR17], R3 ;  /* 0x00000003ffff59a7 */ /* 0x0005e20008000011 */
[----:B------:R-:W-:-:S04]  /*1d10*/  ULOP3.LUT UR8, UR7, 0x2, URZ, 0xfc, !UPT ;  /* 0x0000000207087892 */ /* 0x000fc8000f8efcff */
[----:B------:R-:W-:-:S09]  /*1d20*/  UISETP.NE.AND UP0, UPT, UR8, 0x2, UPT ;  /* 0x000000020800788c */ /* 0x000fd2000bf05270 */
[----:B------:R-:W-:Y:S05]  /*1d30*/  BRA.U UP0, `(.L_x_35) ;  /* 0x0000000100047547 */ /* 0x000fea000b800000 */
[----:B------:R-:W-:Y:S05]  /*1d40*/  BPT.TRAP 0x1 ;  /* 0x000000040000795c */ /* 0x000fea0000300000 */
.L_x_35:
[----:B------:R-:W-:Y:S04]  /*1d50*/  BSSY.RECONVERGENT B0, `(.L_x_36) ;  /* 0x0000003000007945 */ /* 0x000fe80003800200 */
[----:B------:R-:W-:Y:S05]  /*1d60*/  @!P4 BRA `(.L_x_37) ;  /* 0x000000000004c947 */ /* 0x000fea0003800000 */
[----:B------:R-:W-:Y:S05]  /*1d70*/  BPT.TRAP 0x1 ;  /* 0x000000040000795c */ /* 0x000fea0000300000 */
.L_x_37:
[----:B------:R-:W-:Y:S05]  /*1d80*/  BSYNC.RECONVERGENT B0 ;  /* 0x0000000000007941 */ /* 0x000fea0003800200 */
.L_x_36:
        /* <DEDUP_REMOVED lines=9> */
[----:B------:R-:W-:Y:S02]  /*1e20*/  USHF.L.U32 UR18, UR23, 0x7, URZ ;  /* 0x0000000717127899 */ /* 0x000fe400080006ff */
[----:B------:R-:W-:Y:S01]  /*1e30*/  ULOP3.LUT UR17, UR17, 0xfefffff8, URZ, 0xc0, !UPT ;  /* 0xfefffff811117892 */ /* 0x000fe2000f8ec0ff */
[----:B-1----:R-:W-:Y:S01]  /*1e40*/  SHF.L.U32 R2, R15, 0x1f, RZ ;  /* 0x0000001f0f027819 */ /* 0x002fe200000006ff */
[----:B------:R-:W-:Y:S02]  /*1e50*/  UIADD3 UR16, UPT, UPT, UR16, 0x2400, URZ ;  /* 0x0000240010107890 */ /* 0x000fe4000fffe0ff */
[----:B------:R-:W-:Y:S01]  /*1e60*/  UIADD3.X UR33, UPT, UPT, URZ, UR25, URZ, UP1, !UPT ;  /* 0x00000019ff217290 */ /* 0x000fe20008ffe4ff */
[----:B------:R4:W1:Y:S01]  /*1e70*/  SYNCS.PHASECHK.TRANS64.TRYWAIT P0, [UR8+0x20], R2 ;  /* 0x00002002ff0075a7 */ /* 0x0008620008001108 */
[----:B------:R-:W-:-:S02]  /*1e80*/  ULEA UR8, UR27, UR4, 0xc ;  /* 0x000000041b087291 */ /* 0x000fc4000f8e60ff */
[----:B------:R-:W-:Y:S02]  /*1e90*/  UIADD3.X UR31, UPT, UPT, URZ, UR25, URZ, UP0, !UPT ;  /* 0x00000019ff1f7290 */ /* 0x000fe400087fe4ff */
[----:B------:R-:W-:Y:S01]  /*1ea0*/  UIADD3 UR8, UPT, UPT, UR8, 0xa400, URZ ;  /* 0x0000a40008087890 */ /* 0x000fe2000fffe0ff */
[----:B------:R-:W-:Y:S01]  /*1eb0*/  UMOV UR28, 0x0 ;  /* 0x00000000001c7882 */ /* 0x000fe20000000000 */
[----:B------:R-:W-:Y:S01]  /*1ec0*/  UMOV UR29, 0x10000000 ;  /* 0x10000000001d7882 */ /* 0x000fe20000000000 */
[----:B------:R-:W-:Y:S01]  /*1ed0*/  UMOV UR19, UR35 ;  /* 0x0000002300137c82 */ /* 0x000fe20008000000 */
[----:B------:R-:W-:Y:S01]  /*1ee0*/  UMOV UR20, UR36 ;  /* 0x0000002400147c82 */ /* 0x000fe20008000000 */
[----:B------:R-:W-:Y:S01]  /*1ef0*/  UMOV UR12, UR36 ;  /* 0x00000024000c7c82 */ /* 0x000fe20008000000 */
[----:B------:R-:W-:Y:S01]  /*1f00*/  UMOV UR9, UR17 ;  /* 0x0000001100097c82 */ /* 0x000fe20008000000 */
[----:B------:R-:W-:Y:S01]  /*1f10*/  UMOV UR10, UR18 ;  /* 0x00000012000a7c82 */ /* 0x000fe20008000000 */
[----:B------:R4:W-:Y:S01]  /*1f20*/  UTMALDG.3D.2CTA [UR16], [UR32], desc[UR28] ;  /* 0x00001c10200075b4 */ /* 0x0009e20008211000 */
[----:B------:R-:W-:Y:S01]  /*1f30*/  UIADD3 UR23, UPT, UPT, UR23, 0x1, URZ ;  /* 0x0000000117177890 */ /* 0x000fe2000fffe0ff */
[----:B------:R-:W-:-:S03]  /*1f40*/  UMOV UR27, UR13 ;  /* 0x0000000d001b7c82 */ /* 0x000fc60008000000 */
[----:B------:R-:W-:Y:S01]  /*1f50*/  UISETP.NE.AND UP0, UPT, UR23, UR26, UPT ;  /* 0x0000001a1700728c */ /* 0x000fe2000bf05270 */
[----:B------:R4:W-:Y:S08]  /*1f60*/  UTMALDG.3D.2CTA [UR8], [UR30], desc[UR28] ;  /* 0x00001c081e0075b4 */ /* 0x0009f00008211000 */
[----:B----4-:R-:W-:Y:S05]  /*1f70*/  BRA.U UP0, `(.L_x_38) ;  /* 0xfffffffd00487547 */ /* 0x010fea000b83ffff */
.L_x_32:
[C---:B-1----:R-:W-:Y:S01]  /*1f80*/  LEA R2, R14.reuse, UR4, 0x3 ;  /* 0x000000040e027c11 */ /* 0x042fe2000f8e18ff */
[----:B------:R-:W-:Y:S01]  /*1f90*/  NOP ;  /* 0x0000000000007918 */ /* 0x000fe20000000000 */
[----:B--2---:R-:W-:Y:S02]  /*1fa0*/  SHF.L.U32 R3, R13, 0x1f, RZ ;  /* 0x0000001f0d037819 */ /* 0x004fe400000006ff */
[----:B------:R-:W-:Y:S02]  /*1fb0*/  LEA R4, R14, UR4, 0x4 ;  /* 0x000000040e047c11 */ /* 0x000fe4000f8e20ff */
[----:B------:R-:W1:Y:S02]  /*1fc0*/  SYNCS.PHASECHK.TRANS64.TRYWAIT P0, [R2+URZ+0x60], R3 ;  /* 0x00006003020075a7 */ /* 0x000e6400080011ff */
[----:B-1----:R-:W-:Y:S05]  /*1fd0*/  @!P0 BRA `(.L_x_39) ;  /* 0x0000004800888947 */ /* 0x002fea0003800000 */
.L_x_116:
[----:B------:R-:W2:Y:S01]  /*1fe0*/  LDS.128 R4, [R4+0xf0] ;  /* 0x0000f00004047984 */ /* 0x000ea20000000c00 */
[----:B------:R-:W-:Y:S01]  /*1ff0*/  ISETP.GE.AND P0, PT, R40, 0x1, PT ;  /* 0x000000012800780c */ /* 0x000fe20003f06270 */
[----:B-1----:R-:W-:Y:S01]  /*2000*/  VIADD R2, R2, 0x70 ;  /* 0x0000007002027836 */ /* 0x002fe20000000000 */
[----:B------:R-:W-:Y:S01]  /*2010*/  @!PT LDS RZ, [RZ] ;  /* 0x00000000fffff984 */ /* 0x000fe20000000800 */
[----:B------:R-:W-:Y:S01]  /*2020*/  @!PT LDS RZ, [RZ] ;  /* 0x00000000fffff984 */ /* 0x000fe20000000800 */
[----:B------:R-:W-:Y:S01]  /*2030*/  @!PT LDS RZ, [RZ] ;  /* 0x00000000fffff984 */ /* 0x000fe20000000800 */
[----:B------:R-:W-:Y:S01]  /*2040*/  @!PT LDS RZ, [RZ] ;  /* 0x00000000fffff984 */ /* 0x000fe20000000800 */
[----:B------:R1:W-:Y:S06]  /*2050*/  MEMBAR.ALL.CTA ;  /* 0x0000000000007992 */ /* 0x0003ec0000008000 */
[----:B-1----:R-:W1:Y:S01]  /*2060*/  FENCE.VIEW.ASYNC.S ;  /* 0x00000000000073c6 */ /* 0x002e620000000000 */
[----:B------:R-:W-:-:S04]  /*2070*/  PRMT R2, RZ, 0x654, R2 ;  /* 0x00000654ff027816 */ /* 0x000fc80000000002 */
[----:B-1----:R1:W-:Y:S01]  /*2080*/  SYNCS.ARRIVE.TRANS64.RED.A1T0 RZ, [R2+URZ], RZ ;  /* 0x000000ff02ff79a7 */ /* 0x0023e200081004ff */
[----:B--2---:R-:W-:-:S13]  /*2090*/  LOP3.LUT P2, RZ, R6, 0x1, RZ, 0xc0, !PT ;  /* 0x0000000106ff7812 */ /* 0x004fda000784c0ff */
[----:B------:R-:W-:Y:S01]  /*20a0*/  @P2 SHF.R.U32.HI R3, RZ, 0x10, R5 ;  /* 0x00000010ff032819 */ /* 0x000fe20000011605 */
[----:B------:R-:W-:Y:S01]  /*20b0*/  VOTEU.ANY UP0, P2 ;  /* 0x0000000000ff7886 */ /* 0x000fe20001000100 */
[----:B------:R-:W-:Y:S02]  /*20c0*/  @P2 MOV R11, R4 ;  /* 0x00000004000b2202 */ /* 0x000fe40000000f00 */
[----:B------:R-:W-:Y:S02]  /*20d0*/  @P2 R2UR.BROADCAST UR8, R3 ;  /* 0x00000000030822ca */ /* 0x000fe400008e0000 */
[----:B------:R-:W-:-:S11]  /*20e0*/  @P2 LOP3.LUT R8, R5, 0xffff, RZ, 0xc0, !PT ;  /* 0x0000ffff05082812 */ /* 0x000fd600078ec0ff */
[----:B------:R-:W-:Y:S01]  /*20f0*/  @UP0 UMOV UR36, UR8 ;  /* 0x0000000800240c82 */ /* 0x000fe20008000000 */
[----:B-1----:R-:W-:Y:S05]  /*2100*/  @!P0 BRA `(.L_x_40) ;  /* 0x0000000000b88947 */ /* 0x002fea0003800000 */
[----:B------:R-:W3:Y:S01]  /*2110*/  LDC.64 R4, c[0x0][0xb18] ;  /* 0x0002c600ff047b82 */ /* 0x000ee20000000a00 */
[----:B------:R-:W-:-:S07]  /*2120*/  ISETP.NE.AND P3, PT, R40, 0x1, PT ;  /* 0x000000012800780c */ /* 0x000fce0003f65270 */
[----:B------:R-:W1:Y:S08]  /*2130*/  LDC.64 R6, c[0x0][0xb10] ;  /* 0x0002c400ff067b82 */ /* 0x000e700000000a00 */
[----:B------:R-:W2:Y:S08]  /*2140*/  LDC R18, c[0x0][0xb20] ;  /* 0x0002c800ff127b82 */ /* 0x000eb00000000800 */
[----:B------:R-:W4:Y:S01]  /*2150*/  LDC R20, c[0x0][0xb0c] ;  /* 0x0002c300ff147b82 */ /* 0x000f220000000800 */
[----:B---3--:R-:W-:Y:S01]  /*2160*/  IMAD.HI.U32 R19, R0, R5, RZ ;  /* 0x0000000500137227 */ /* 0x008fe200078e00ff */
[----:B------:R-:W-:-:S03]  /*2170*/  ISETP.NE.AND P0, PT, R4, 0x1, PT ;  /* 0x000000010400780c */ /* 0x000fc60003f05270 */
[----:B------:R-:W-:-:S03]  /*2180*/  IMAD.HI.U32 R5, R8, R5, RZ ;  /* 0x0000000508057227 */ /* 0x000fc600078e00ff */
[----:B------:R-:W3:Y:S01]  /*2190*/  LDC.64 R2, c[0x0][0xb28] ;  /* 0x0002ca00ff027b82 */ /* 0x000ee20000000a00 */
[----:B-1----:R-:W-:-:S04]  /*21a0*/  IMAD.HI.U32 R22, R9, R6, RZ ;  /* 0x0000000609167227 */ /* 0x002fc800078e00ff */
[----:B------:R-:W-:Y:S01]  /*21b0*/  IMAD.HI.U32 R24, R11, R6, RZ ;  /* 0x000000060b187227 */ /* 0x000fe200078e00ff */
[----:B------:R-:W-:Y:S02]  /*21c0*/  SHF.R.U32.HI R22, RZ, R7, R22 ;  /* 0x00000007ff167219 */ /* 0x000fe40000011616 */
[-C--:B--2---:R-:W-:Y:S02]  /*21d0*/  SHF.R.U32.HI R19, RZ, R18.reuse, R19 ;  /* 0x00000012ff137219 */ /* 0x084fe40000011613 */
[----:B------:R-:W-:Y:S02]  /*21e0*/  SHF.R.U32.HI R5, RZ, R18, R5 ;  /* 0x00000012ff057219 */ /* 0x000fe40000011605 */
[----:B------:R-:W-:Y:S02]  /*21f0*/  SEL R19, R0, R19, !P0 ;  /* 0x0000001300137207 */ /* 0x000fe40004000000 */
[----:B------:R-:W-:Y:S02]  /*2200*/  SHF.R.U32.HI R24, RZ, R7, R24 ;  /* 0x00000007ff187219 */ /* 0x000fe40000011618 */
[----:B----4-:R-:W-:-:S02]  /*2210*/  ISETP.NE.AND P1, PT, R20, 0x1, PT ;  /* 0x000000011400780c */ /* 0x010fc40003f25270 */
[----:B------:R-:W-:Y:S02]  /*2220*/  SEL R5, R8, R5, !P0 ;  /* 0x0000000508057207 */ /* 0x000fe40004000000 */
[----:B------:R-:W-:Y:S02]  /*2230*/  SEL R21, R9, R22, !P1 ;  /* 0x0000001609157207 */ /* 0x000fe40004800000 */
[----:B------:R-:W-:Y:S01]  /*2240*/  SEL R7, R11, R24, !P1 ;  /* 0x000000180b077207 */ /* 0x000fe20004800000 */
[----:B---3--:R-:W-:-:S04]  /*2250*/  IMAD.HI.U32 R22, R19, R2, RZ ;  /* 0x0000000213167227 */ /* 0x008fc800078e00ff */
[----:B------:R-:W-:Y:S01]  /*2260*/  IMAD.HI.U32 R6, R21, R2, RZ ;  /* 0x0000000215067227 */ /* 0x000fe200078e00ff */
[----:B------:R-:W-:-:S04]  /*2270*/  @P3 SHF.R.U32.HI R19, RZ, R3, R22 ;  /* 0x00000003ff133219 */ /* 0x000fc80000011616 */
[----:B------:R-:W-:Y:S01]  /*2280*/  @P3 SHF.R.U32.HI R21, RZ, R3, R6 ;  /* 0x00000003ff153219 */ /* 0x000fe20000011606 */
[----:B------:R-:W-:-:S04]  /*2290*/  IMAD R19, R40, R19, RZ ;  /* 0x0000001328137224 */ /* 0x000fc800078e02ff */
[----:B------:R-:W-:Y:S01]  /*22a0*/  IMAD R6, R40, R21, RZ ;  /* 0x0000001528067224 */ /* 0x000fe200078e02ff */
[C---:B------:R-:W-:Y:S02]  /*22b0*/  ISETP.GE.AND P0, PT, R5.reuse, R19, PT ;  /* 0x000000130500720c */ /* 0x040fe40003f06270 */
[----:B------:R-:W-:Y:S02]  /*22c0*/  IADD3 R19, PT, PT, -R5, RZ, RZ ;  /* 0x000000ff05137210 */ /* 0x000fe40007ffe1ff */
[----:B------:R-:W-:Y:S01]  /*22d0*/  ISETP.GE.OR P0, PT, R7, R6, P0 ;  /* 0x000000060700720c */ /* 0x000fe20000706670 */
[----:B------:R-:W-:-:S04]  /*22e0*/  IMAD.HI.U32 R6, R5, R2, RZ ;  /* 0x0000000205067227 */ /* 0x000fc800078e00ff */
[----:B------:R-:W-:Y:S01]  /*22f0*/  IMAD R8, R4, R19, R8 ;  /* 0x0000001304087224 */ /* 0x000fe200078e0208 */
[----:B------:R-:W-:-:S04]  /*2300*/  SHF.R.U32.HI R6, RZ, R3, R6 ;  /* 0x00000003ff067219 */ /* 0x000fc80000011606 */
[----:B------:R-:W-:-:S03]  /*2310*/  SEL R6, R5, R6, !P3 ;  /* 0x0000000605067207 */ /* 0x000fc60005800000 */
[----:B------:R-:W-:-:S04]  /*2320*/  @!P0 IMAD.HI.U32 R18, R7, R2, RZ ;  /* 0x0000000207128227 */ /* 0x000fc800078e00ff */
[----:B------:R-:W-:Y:S01]  /*2330*/  IMAD.MOV R2, RZ, RZ, -R6 ;  /* 0x000000ffff027224 */ /* 0x000fe200078e0a06 */
[----:B------:R-:W-:-:S03]  /*2340*/  @!P0 SHF.R.U32.HI R18, RZ, R3, R18 ;  /* 0x00000003ff128219 */ /* 0x000fc60000011612 */
[----:B------:R-:W-:Y:S01]  /*2350*/  IMAD R2, R40, R2, R5 ;  /* 0x0000000228027224 */ /* 0x000fe200078e0205 */
        /* <DEDUP_REMOVED lines=9> */
.L_x_40:
[----:B------:R-:W1:Y:S02]  /*23f0*/  LDCU UR8, c[0x0][0xb30] ;  /* 0x00016600ff0877ac */ /* 0x000e640008000800 */
[----:B-1----:R-:W-:-:S09]  /*2400*/  UISETP.NE.AND UP0, UPT, UR8, 0x1, UPT ;  /* 0x000000010800788c */ /* 0x002fd2000bf05270 */
[----:B------:R-:W-:Y:S05]  /*2410*/  BRA.U UP0, `(.L_x_41) ;  /* 0x0000000100407547 */ /* 0x000fea000b800000 */
[----:B------:R-:W1:Y:S08]  /*2420*/  LDC.64 R4, c[0x0][0xb10] ;  /* 0x0002c400ff047b82 */ /* 0x000e700000000a00 */
[----:B------:R-:W2:Y:S08]  /*2430*/  LDC.64 R2, c[0x0][0xb18] ;  /* 0x0002c600ff027b82 */ /* 0x000eb00000000a00 */
[----:B------:R-:W4:Y:S08]  /*2440*/  LDC R6, c[0x0][0xb20] ;  /* 0x0002c800ff067b82 */ /* 0x000f300000000800 */
[----:B------:R-:W3:Y:S01]  /*2450*/  LDC R18, c[0x0][0xb0c] ;  /* 0x0002c300ff127b82 */ /* 0x000ee20000000800 */
[----:B-1----:R-:W-:-:S05]  /*2460*/  IMAD.HI.U32 R4, R11, R4, RZ ;  /* 0x000000040b047227 */ /* 0x002fca00078e00ff */
[----:B------:R-:W-:Y:S01]  /*2470*/  SHF.R.U32.HI R4, RZ, R5, R4 ;  /* 0x00000005ff047219 */ /* 0x000fe20000011604 */
[----:B--2---:R-:W-:Y:S01]  /*2480*/  IMAD.HI.U32 R3, R8, R3, RZ ;  /* 0x0000000308037227 */ /* 0x004fe200078e00ff */
[----:B------:R-:W-:-:S04]  /*2490*/  ISETP.NE.AND P0, PT, R2, 0x1, PT ;  /* 0x000000010200780c */ /* 0x000fc80003f05270 */
[----:B----4-:R-:W-:-:S04]  /*24a0*/  SHF.R.U32.HI R3, RZ, R6, R3 ;  /* 0x00000006ff037219 */ /* 0x010fc80000011603 */
[----:B------:R-:W-:Y:S02]  /*24b0*/  SEL R3, R8, R3, !P0 ;  /* 0x0000000308037207 */ /* 0x000fe40004000000 */
[----:B---3--:R-:W-:-:S04]  /*24c0*/  ISETP.NE.AND P1, PT, R18, 0x1, PT ;  /* 0x000000011200780c */ /* 0x008fc80003f25270 */
[----:B------:R-:W-:-:S05]  /*24d0*/  SEL R4, R11, R4, !P1 ;  /* 0x000000040b047207 */ /* 0x000fca0004800000 */
[----:B------:R-:W-:Y:S02]  /*24e0*/  IMAD.IADD R5, R3, 0x1, -R4 ;  /* 0x0000000103057824 */ /* 0x000fe400078e0a04 */
[----:B------:R-:W-:Y:S02]  /*24f0*/  IMAD.IADD R3, R4, 0x1, -R3 ;  /* 0x0000000104037824 */ /* 0x000fe400078e0a03 */
[----:B------:R-:W-:Y:S02]  /*2500*/  IMAD R11, R5, R18, R11 ;  /* 0x00000012050b7224 */ /* 0x000fe400078e020b */
[----:B------:R-:W-:-:S07]  /*2510*/  IMAD R8, R3, R2, R8 ;  /* 0x0000000203087224 */ /* 0x000fce00078e0208 */
.L_x_41:
[----:B------:R-:W-:Y:S01]  /*2520*/  VIADD R14, R14, 0x1 ;  /* 0x000000010e0e7836 */ /* 0x000fe20000000000 */
[----:B------:R-:W-:Y:S01]  /*2530*/  PLOP3.LUT P1, PT, PT, PT, PT, 0x80, 0x8 ;  /* 0x000000000008781c */ /* 0x000fe20003f2f070 */
[----:B------:R-:W-:Y:S02]  /*2540*/  IMAD.IADD R97, R11, 0x1, R96 ;  /* 0x000000010b617824 */ /* 0x000fe400078e0260 */
[----:B------:R-:W-:Y:S01]  /*2550*/  IMAD.IADD R98, R8, 0x1, R81 ;  /* 0x0000000108627824 */ /* 0x000fe200078e0251 */
[----:B------:R-:W-:-:S04]  /*2560*/  ISETP.NE.AND P0, PT, R14, 0x2, PT ;  /* 0x000000020e00780c */ /* 0x000fc80003f05270 */
[----:B------:R-:W-:Y:S02]  /*2570*/  SEL R2, RZ, 0x1, P0 ;  /* 0x00000001ff027807 */ /* 0x000fe40000000000 */
[----:B------:R-:W-:Y:S02]  /*2580*/  SEL R14, R14, RZ, P0 ;  /* 0x000000ff0e0e7207 */ /* 0x000fe40000000000 */
[----:B------:R-:W-:Y:S01]  /*2590*/  LOP3.LUT R13, R13, R2, RZ, 0x3c, !PT ;  /* 0x000000020d0d7212 */ /* 0x000fe200078e3cff */
[----:B------:R-:W-:Y:S06]  /*25a0*/  @P2 BRA `(.L_x_42) ;  /* 0xfffffff000582947 */ /* 0x000fec000383ffff */
[----:B------:R-:W-:Y:S01]  /*25b0*/  UIADD3 UR4, UPT, UPT, UR4, 0x20, URZ ;  /* 0x0000002004047890 */ /* 0x000fe2000fffe0ff */
[----:B------:R-:W-:-:S03]  /*25c0*/  SHF.L.U32 R3, R15, 0x1f, RZ ;  /* 0x0000001f0f037819 */ /* 0x000fc600000006ff */
[----:B------:R-:W-:-:S09]  /*25d0*/  ULEA UR5, UR13, UR4, 0x3 ;  /* 0x000000040d057291 */ /* 0x000fd2000f8e18ff */
[----:B------:R-:W1:Y:S02]  /*25e0*/  SYNCS.PHASECHK.TRANS64.TRYWAIT P0, [UR5], R3 ;  /* 0x00000003ff0075a7 */ /* 0x000e640008001105 */
[----:B-1----:R-:W-:Y:S05]  /*25f0*/  @!P0 BRA `(.L_x_43) ;  /* 0x0000004400148947 */ /* 0x002fea0003800000 */
.L_x_118:
[----:B------:R-:W-:-:S04]  /*2600*/  UIADD3 UR6, UPT, UPT, UR13, 0x1, URZ ;  /* 0x000000010d067890 */ /* 0x000fc8000fffe0ff */
[----:B------:R-:W-:-:S04]  /*2610*/  UISETP.NE.AND UP0, UPT, UR6, 0x4, UPT ;  /* 0x000000040600788c */ /* 0x000fc8000bf05270 */
[----:B------:R-:W-:Y:S02]  /*2620*/  USEL UR7, URZ, 0x1, UP0 ;  /* 0x00000001ff077887 */ /* 0x000fe40008000000 */
[----:B------:R-:W-:-:S04]  /*2630*/  USEL UR6, UR6, URZ, UP0 ;  /* 0x000000ff06067287 */ /* 0x000fc80008000000 */
[----:B------:R-:W-:Y:S01]  /*2640*/  ULEA UR5, UR6, UR4, 0x3 ;  /* 0x0000000406057291 */ /* 0x000fe2000f8e18ff */
[----:B------:R-:W-:-:S04]  /*2650*/  LOP3.LUT R2, R15, UR7, RZ, 0x3c, !PT ;  /* 0x000000070f027c12 */ /* 0x000fc8000f8e3cff */
[----:B-1----:R-:W-:-:S04]  /*2660*/  SHF.L.U32 R3, R2, 0x1f, RZ ;  /* 0x0000001f02037819 */ /* 0x002fc800000006ff */
[----:B------:R-:W1:Y:S02]  /*2670*/  SYNCS.PHASECHK.TRANS64.TRYWAIT P0, [UR5], R3 ;  /* 0x00000003ff0075a7 */ /* 0x000e640008001105 */
[----:B-1----:R-:W-:Y:S05]  /*2680*/  @!P0 BRA `(.L_x_44) ;  /* 0x0000004400088947 */ /* 0x002fea0003800000 */
.L_x_120:
        /* <DEDUP_REMOVED lines=9> */
.L_x_122:
[----:B------:R-:W-:-:S04]  /*2720*/  UIADD3 UR6, UPT, UPT, UR6, 0x1, URZ ;  /* 0x0000000106067890 */ /* 0x000fc8000fffe0ff */
[----:B------:R-:W-:-:S04]  /*2730*/  UISETP.NE.AND UP0, UPT, UR6, 0x4, UPT ;  /* 0x000000040600788c */ /* 0x000fc8000bf05270 */
[----:B------:R-:W-:Y:S02]  /*2740*/  USEL UR5, URZ, 0x1, UP0 ;  /* 0x00000001ff057887 */ /* 0x000fe40008000000 */
[----:B------:R-:W-:-:S04]  /*2750*/  USEL UR6, UR6, URZ, UP0 ;  /* 0x000000ff06067287 */ /* 0x000fc80008000000 */
[----:B------:R-:W-:Y:S01]  /*2760*/  ULEA UR6, UR6, UR4, 0x3 ;  /* 0x0000000406067291 */ /* 0x000fe2000f8e18ff */
[----:B-1----:R-:W-:-:S04]  /*2770*/  LOP3.LUT R3, R2, UR5, RZ, 0x3c, !PT ;  /* 0x0000000502037c12 */ /* 0x002fc8000f8e3cff */
[----:B------:R-:W-:Y:S01]  /*2780*/  SHF.L.U32 R3, R3, 0x1f, RZ ;  /* 0x0000001f03037819 */ /* 0x000fe200000006ff */
[----:B---3--:R-:W-:-:S07]  /*2790*/  IMAD.U32 R0, RZ, RZ, UR6 ;  /* 0x00000006ff007e24 */ /* 0x008fce000f8e00ff */
.L_x_46:
[----:B-1----:R1:W2:Y:S02]  /*27a0*/  SYNCS.PHASECHK.TRANS64.TRYWAIT P0, [R0+URZ], R3 ;  /* 0x00000003000075a7 */ /* 0x0022a400080011ff */
[----:B--2---:R-:W-:Y:S05]  /*27b0*/  @!P0 NANOSLEEP.SYNCS 0x989680 ;  /* 0x009896800000895d */ /* 0x004fea0003900000 */
[----:B------:R-:W2:Y:S02]  /*27c0*/  @!P0 SYNCS.PHASECHK.TRANS64 P0, [R0+URZ], R3 ;  /* 0x00000003000085a7 */ /* 0x000ea400080010ff */
[----:B--2---:R-:W-:Y:S05]  /*27d0*/  @P0 EXIT ;  /* 0x000000000000094d */ /* 0x004fea0003800000 */
[----:B------:R-:W-:Y:S05]  /*27e0*/  BRA `(.L_x_46) ;  /* 0xfffffffc00ec7947 */ /* 0x000fea000383ffff */
.L_x_22:
[----:B------:R-:W-:-:S04]  /*27f0*/  UISETP.NE.AND UP1, UPT, UR37, URZ, UPT ;  /* 0x000000ff2500728c */ /* 0x000fc8000bf25270 */
[----:B------:R-:W-:-:S09]  /*2800*/  UISETP.NE.OR UP1, UPT, UR10, 0x1, UP1 ;  /* 0x000000010a00788c */ /* 0x000fd20008f25670 */
[----:B------:R-:W-:Y:S05]  /*2810*/  BRA.U UP1, `(.L_x_47) ;  /* 0x00000005014c7547 */ /* 0x000fea000b800000 */
[----:B------:R-:W-:Y:S01]  /*2820*/  HFMA2 R11, -RZ, RZ, 0, 0 ;  /* 0x00000000ff0b7431 */ /* 0x000fe200000001ff */
[----:B------:R-:W-:Y:S01]  /*2830*/  ISETP.GE.U32.AND P2, PT, R10, 0x2, PT ;  /* 0x000000020a00780c */ /* 0x000fe20003f46070 */
[----:B------:R-:W-:Y:S01]  /*2840*/  IMAD.MOV.U32 R12, RZ, RZ, 0x1 ;  /* 0x00000001ff0c7424 */ /* 0x000fe200078e00ff */
[----:B------:R-:W-:Y:S01]  /*2850*/  CS2R R8, SRZ ;  /* 0x0000000000087805 */ /* 0x000fe2000001ff00 */
[----:B------:R-:W-:Y:S01]  /*2860*/  IMAD.MOV.U32 R3, RZ, RZ, RZ ;  /* 0x000000ffff037224 */ /* 0x000fe200078e00ff */
[----:B------:R-:W-:Y:S01]  /*2870*/  UMOV UR4, 0x400 ;  /* 0x0000040000047882 */ /* 0x000fe20000000000 */
[----:B------:R-:W-:Y:S01]  /*2880*/  UMOV UR6, URZ ;  /* 0x000000ff00067c82 */ /* 0x000fe20008000000 */
[----:B------:R-:W-:-:S12]  /*2890*/  ULEA UR37, UR37, UR4, 0x18 ;  /* 0x0000000425257291 */ /* 0x000fd8000f8ec0ff */
.L_x_51:
[----:B------:R-:W-:Y:S02]  /*28a0*/  LEA R0, R3, UR37, 0x3 ;  /* 0x0000002503007c11 */ /* 0x000fe4000f8e18ff */
[----:B------:R-:W-:-:S03]  /*28b0*/  SHF.L.U32 R5, R8, 0x1f, RZ ;  /* 0x0000001f08057819 */ /* 0x000fc600000006ff */
[----:B------:R-:W-:Y:S01]  /*28c0*/  VIADD R4, R0, 0xd0 ;  /* 0x000000d000047836 */ /* 0x000fe20000000000 */
[----:B------:R-:W1:Y:S02]  /*28d0*/  SYNCS.PHASECHK.TRANS64.TRYWAIT P0, [R0+URZ+0xc0], R5 ;  /* 0x0000c005000075a7 */ /* 0x000e6400080011ff */
[----:B-1----:R-:W-:Y:S05]  /*28e0*/  @!P0 BRA `(.L_x_48) ;  /* 0x0000004000a08947 */ /* 0x002fea0003800000 */
.L_x_123:
[----:B------:R-:W-:Y:S01]  /*28f0*/  ULEA UR5, UR6, UR37, 0x3 ;  /* 0x0000002506057291 */ /* 0x000fe2000f8e18ff */
[----:B------:R-:W-:Y:S01]  /*2900*/  PRMT R4, RZ, 0x654, R4 ;  /* 0x00000654ff047816 */ /* 0x000fe20000000004 */
[----:B-1----:R-:W-:Y:S01]  /*2910*/  @!P2 IMAD.MOV.U32 R5, RZ, RZ, 0x10 ;  /* 0x00000010ff05a424 */ /* 0x002fe200078e00ff */
[----:B------:R-:W-:Y:S01]  /*2920*/  SHF.L.U32 R7, R12, 0x1f, RZ ;  /* 0x0000001f0c077819 */ /* 0x000fe200000006ff */
[----:B------:R-:W-:Y:S01]  /*2930*/  UIADD3 UR4, UPT, UPT, UR5, 0x60, URZ ;  /* 0x0000006005047890 */ /* 0x000fe2000fffe0ff */
[----:B------:R1:W-:Y:S05]  /*2940*/  SYNCS.ARRIVE.TRANS64.RED.A1T0 RZ, [R4+URZ], RZ ;  /* 0x000000ff04ff79a7 */ /* 0x0003ea00081004ff */
[----:B------:R-:W-:Y:S01]  /*2950*/  IMAD.U32 R13, RZ, RZ, UR4 ;  /* 0x00000004ff0d7e24 */ /* 0x000fe2000f8e00ff */
[----:B------:R-:W2:Y:S04]  /*2960*/  SYNCS.PHASECHK.TRANS64.TRYWAIT P0, [UR5+0x70], R7 ;  /* 0x00007007ff0075a7 */ /* 0x000ea80008001105 */
[----:B------:R-:W-:Y:S01]  /*2970*/  PRMT R13, R10, 0x654, R13 ;  /* 0x000006540a0d7816 */ /* 0x000fe2000000000d */
[----:B-12---:R-:W-:Y:S06]  /*2980*/  @!P0 BRA `(.L_x_49) ;  /* 0x00000040008c8947 */ /* 0x006fec0003800000 */
.L_x_125:
[----:B------:R-:W-:Y:S01]  /*2990*/  ULEA UR4, UR6, UR37, 0x4 ;  /* 0x0000002506047291 */ /* 0x000fe2000f8e20ff */
[----:B------:R-:W-:Y:S01]  /*29a0*/  SEL R2, R13, R2, !P2 ;  /* 0x000000020d027207 */ /* 0x000fe20005000000 */
[----:B------:R-:W-:Y:S01]  /*29b0*/  UIADD3 UR5, UPT, UPT, UR5, 0x60, URZ ;  /* 0x0000006005057890 */ /* 0x000fe2000fffe0ff */
[----:B-1----:R-:W-:Y:S01]  /*29c0*/  LEA R0, R11, UR37, 0x3 ;  /* 0x000000250b007c11 */ /* 0x002fe2000f8e18ff */
[----:B------:R-:W-:Y:S01]  /*29d0*/  UIADD3 UR4, UPT, UPT, UR4, 0xf0, URZ ;  /* 0x000000f004047890 */ /* 0x000fe2000fffe0ff */
[----:B------:R1:W-:Y:S01]  /*29e0*/  @!P2 SYNCS.ARRIVE.TRANS64.RED RZ, [R2+URZ], R5 ;  /* 0x0000000502ffa9a7 */ /* 0x0003e200080004ff */
[----:B------:R-:W-:Y:S01]  /*29f0*/  UIADD3 UR6, UPT, UPT, UR6, 0x1, URZ ;  /* 0x0000000106067890 */ /* 0x000fe2000fffe0ff */
[----:B------:R-:W-:-:S03]  /*2a00*/  VIADD R3, R3, 0x1 ;  /* 0x0000000103037836 */ /* 0x000fc60000000000 */
[----:B------:R-:W-:Y:S02]  /*2a10*/  UISETP.NE.AND UP0, UPT, UR6, 0x2, UPT ;  /* 0x000000020600788c */ /* 0x000fe4000bf05270 */
[----:B------:R-:W-:Y:S01]  /*2a20*/  ISETP.NE.AND P0, PT, R3, 0x2, PT ;  /* 0x000000020300780c */ /* 0x000fe20003f05270 */
[----:B------:R-:W-:Y:S06]  /*2a30*/  UGETNEXTWORKID.BROADCAST [UR4], [UR5] ;  /* 0x00000000040073ca */ /* 0x000fec0008000100 */
[----:B------:R-:W-:Y:S02]  /*2a40*/  USEL UR4, URZ, 0x1, UP0 ;  /* 0x00000001ff047887 */ /* 0x000fe40008000000 */
[----:B------:R-:W-:-:S04]  /*2a50*/  USEL UR6, UR6, URZ, UP0 ;  /* 0x000000ff06067287 */ /* 0x000fc80008000000 */
[----:B------:R-:W-:Y:S02]  /*2a60*/  LOP3.LUT R12, R12, UR4, RZ, 0x3c, !PT ;  /* 0x000000040c0c7c12 */ /* 0x000fe4000f8e3cff */
[----:B-1----:R-:W-:-:S04]  /*2a70*/  SHF.L.U32 R5, R9, 0x1f, RZ ;  /* 0x0000001f09057819 */ /* 0x002fc800000006ff */
[----:B------:R-:W1:Y:S02]  /*2a80*/  SYNCS.PHASECHK.TRANS64.TRYWAIT P1, [R0+URZ+0x60], R5 ;  /* 0x00006005000075a7 */ /* 0x000e6400080211ff */
[----:B-1----:R-:W-:Y:S05]  /*2a90*/  @!P1 BRA `(.L_x_50) ;  /* 0x0000004000609947 */ /* 0x002fea0003800000 */
.L_x_126:
[----:B------:R-:W-:Y:S01]  /*2aa0*/  LEA R4, R11, UR37, 0x4 ;  /* 0x000000250b047c11 */ /* 0x000fe2000f8e20ff */
[----:B-1----:R-:W-:Y:S01]  /*2ab0*/  VIADD R0, R0, 0x70 ;  /* 0x0000007000007836 */ /* 0x002fe20000000000 */
[----:B------:R-:W-:Y:S01]  /*2ac0*/  SEL R3, R3, RZ, P0 ;  /* 0x000000ff03037207 */ /* 0x000fe20000000000 */
[----:B------:R-:W-:-:S03]  /*2ad0*/  VIADD R11, R11, 0x1 ;  /* 0x000000010b0b7836 */ /* 0x000fc60000000000 */
[----:B------:R-:W1:Y:S01]  /*2ae0*/  LDS.128 R4, [R4+0xf0] ;  /* 0x0000f00004047984 */ /* 0x000e620000000c00 */
[----:B------:R-:W-:Y:S02]  /*2af0*/  PRMT R0, RZ, 0x654, R0 ;  /* 0x00000654ff007816 */ /* 0x000fe40000000000 */
[C---:B------:R-:W-:Y:S01]  /*2b00*/  ISETP.NE.AND P1, PT, R11.reuse, 0x2, PT ;  /* 0x000000020b00780c */ /* 0x040fe20003f25270 */
[----:B------:R-:W-:Y:S01]  /*2b10*/  @!PT LDS RZ, [RZ] ;  /* 0x00000000fffff984 */ /* 0x000fe20000000800 */
[----:B------:R-:W-:Y:S01]  /*2b20*/  @!PT LDS RZ, [RZ] ;  /* 0x00000000fffff984 */ /* 0x000fe20000000800 */
[----:B------:R-:W-:Y:S01]  /*2b30*/  @!PT LDS RZ, [RZ] ;  /* 0x00000000fffff984 */ /* 0x000fe20000000800 */
[----:B------:R-:W-:Y:S01]  /*2b40*/  @!PT LDS RZ, [RZ] ;  /* 0x00000000fffff984 */ /* 0x000fe20000000800 */
[----:B------:R2:W-:Y:S06]  /*2b50*/  MEMBAR.ALL.CTA ;  /* 0x0000000000007992 */ /* 0x0005ec0000008000 */
[----:B--2---:R-:W2:Y:S01]  /*2b60*/  FENCE.VIEW.ASYNC.S ;  /* 0x00000000000073c6 */ /* 0x004ea20000000000 */
[----:B------:R-:W-:Y:S01]  /*2b70*/  SEL R11, R11, RZ, P1 ;  /* 0x000000ff0b0b7207 */ /* 0x000fe20000800000 */
[----:B--2---:R2:W-:Y:S01]  /*2b80*/  SYNCS.ARRIVE.TRANS64.RED.A1T0 RZ, [R0+URZ], RZ ;  /* 0x000000ff00ff79a7 */ /* 0x0045e200081004ff */
[----:B-1----:R-:W-:-:S02]  /*2b90*/  LOP3.LUT P3, RZ, R6, 0x1, RZ, 0xc0, !PT ;  /* 0x0000000106ff7812 */ /* 0x002fc4000786c0ff */
[----:B------:R-:W-:-:S04]  /*2ba0*/  SEL R5, RZ, 0x1, P0 ;  /* 0x00000001ff057807 */ /* 0x000fc80000000000 */
[----:B------:R-:W-:Y:S02]  /*2bb0*/  LOP3.LUT R8, R8, R5, RZ, 0x3c, !PT ;  /* 0x0000000508087212 */ /* 0x000fe400078e3cff */
[----:B--2---:R-:W-:-:S04]  /*2bc0*/  SEL R0, RZ, 0x1, P1 ;  /* 0x00000001ff007807 */ /* 0x004fc80000800000 */
[----:B------:R-:W-:Y:S01]  /*2bd0*/  LOP3.LUT R9, R9, R0, RZ, 0x3c, !PT ;  /* 0x0000000009097212 */ /* 0x000fe200078e3cff */
[----:B------:R-:W-:Y:S06]  /*2be0*/  @P3 BRA `(.L_x_51) ;  /* 0xfffffffc002c3947 */ /* 0x000fec000383ffff */
[----:B------:R-:W-:Y:S01]  /*2bf0*/  ULEA UR5, UR6, UR37, 0x3 ;  /* 0x0000002506057291 */ /* 0x000fe2000f8e18ff */
[----:B------:R-:W-:-:S08]  /*2c00*/  SHF.L.U32 R3, R12, 0x1f, RZ ;  /* 0x0000001f0c037819 */ /* 0x000fd000000006ff */
[----:B------:R-:W1:Y:S02]  /*2c10*/  SYNCS.PHASECHK.TRANS64 P0, [UR5+0x70], R3 ;  /* 0x00007003ff0075a7 */ /* 0x000e640008001005 */
[----:B-1----:R-:W-:Y:S05]  /*2c20*/  @P0 BRA `(.L_x_52) ;  /* 0x0000000000080947 */ /* 0x002fea0003800000 */
[----:B------:R-:W1:Y:S02]  /*2c30*/  SYNCS.PHASECHK.TRANS64.TRYWAIT P0, [UR5+0x70], R3 ;  /* 0x00007003ff0075a7 */ /* 0x000e640008001105 */
[----:B-1----:R-:W-:Y:S05]  /*2c40*/  @!P0 BRA `(.L_x_53) ;  /* 0x0000004000088947 */ /* 0x002fea0003800000 */
.L_x_52:
[----:B------:R-:W-:-:S04]  /*2c50*/  UIADD3 UR4, UPT, UPT, UR6, 0x1, URZ ;  /* 0x0000000106047890 */ /* 0x000fc8000fffe0ff */
[----:B------:R-:W-:-:S04]  /*2c60*/  UISETP.NE.AND UP0, UPT, UR4, 0x2, UPT ;  /* 0x000000020400788c */ /* 0x000fc8000bf05270 */
[----:B------:R-:W-:Y:S02]  /*2c70*/  USEL UR7, URZ, 0x1, UP0 ;  /* 0x00000001ff077887 */ /* 0x000fe40008000000 */
[----:B------:R-:W-:-:S04]  /*2c80*/  USEL UR4, UR4, URZ, UP0 ;  /* 0x000000ff04047287 */ /* 0x000fc80008000000 */
[----:B------:R-:W-:Y:S01]  /*2c90*/  ULEA UR4, UR4, UR37, 0x3 ;  /* 0x0000002504047291 */ /* 0x000fe2000f8e18ff */
[----:B-1----:R-:W-:-:S04]  /*2ca0*/  LOP3.LUT R3, R12, UR7, RZ, 0x3c, !PT ;  /* 0x000000070c037c12 */ /* 0x002fc8000f8e3cff */
[----:B------:R-:W-:-:S04]  /*2cb0*/  SHF.L.U32 R0, R3, 0x1f, RZ ;  /* 0x0000001f03007819 */ /* 0x000fc800000006ff */
[----:B------:R-:W1:Y:S02]  /*2cc0*/  SYNCS.PHASECHK.TRANS64 P0, [UR4+0x70], R0 ;  /* 0x00007000ff0075a7 */ /* 0x000e640008001004 */
[----:B-1----:R-:W-:Y:S05]  /*2cd0*/  @P0 EXIT ;  /* 0x000000000000094d */ /* 0x002fea0003800000 */
[----:B------:R-:W-:Y:S02]  /*2ce0*/  SHF.L.U32 R3, R3, 0x1f, RZ ;  /* 0x0000001f03037819 */ /* 0x000fe400000006ff */
[----:B------:R-:W-:-:S07]  /*2cf0*/  MOV R0, UR4 ;  /* 0x0000000400007c02 */ /* 0x000fce0008000f00 */
.L_x_54:
[----:B-1----:R1:W2:Y:S02]  /*2d00*/  SYNCS.PHASECHK.TRANS64.TRYWAIT P0, [R0+URZ+0x70], R3 ;  /* 0x00007003000075a7 */ /* 0x0022a400080011ff */
[----:B--2---:R-:W-:Y:S05]  /*2d10*/  @!P0 NANOSLEEP.SYNCS 0x989680 ;  /* 0x009896800000895d */ /* 0x004fea0003900000 */
[----:B------:R-:W2:Y:S02]  /*2d20*/  @!P0 SYNCS.PHASECHK.TRANS64 P0, [R0+URZ+0x70], R3 ;  /* 0x00007003000085a7 */ /* 0x000ea400080010ff */
[----:B--2---:R-:W-:Y:S05]  /*2d30*/  @P0 EXIT ;  /* 0x000000000000094d */ /* 0x004fea0003800000 */
[----:B------:R-:W-:Y:S05]  /*2d40*/  BRA `(.L_x_54) ;  /* 0xfffffffc00ec7947 */ /* 0x000fea000383ffff */
.L_x_47:
[----:B------:R-:W-:Y:S05]  /*2d50*/  BRA.U UP4, `(.L_x_55) ;  /* 0x0000001104d87547 */ /* 0x000fea000b800000 */
[----:B------:R-:W-:Y:S01]  /*2d60*/  UMOV UR6, 0x40 ;  /* 0x0000004000067882 */ /* 0x000fe20000000000 */
[----:B------:R-:W-:Y:S01]  /*2d70*/  NOP ;  /* 0x0000000000007918 */ /* 0x000fe20000000000 */
[----:B------:R-:W-:Y:S01]  /*2d80*/  ULEA UR6, UR37, UR6, 0x18 ;  /* 0x0000000625067291 */ /* 0x000fe2000f8ec0ff */
[----:B------:R-:W-:Y:S02]  /*2d90*/  UMOV UR7, 0x400 ;  /* 0x0000040000077882 */ /* 0x000fe40000000000 */
[----:B------:R-:W-:-:S06]  /*2da0*/  ULEA UR37, UR37, UR7, 0x18 ;  /* 0x0000000725257291 */ /* 0x000fcc000f8ec0ff */
[----:B------:R-:W1:Y:S02]  /*2db0*/  LDS.U8 R2, [UR6+0x1c] ;  /* 0x00001c06ff027984 */ /* 0x000e640008000000 */
[----:B-1----:R-:W-:-:S13]  /*2dc0*/  ISETP.NE.AND P0, PT, R2, RZ, PT ;  /* 0x000000ff0200720c */ /* 0x002fda0003f05270 */
[----:B------:R-:W-:Y:S05]  /*2dd0*/  @P0 BRA `(.L_x_56) ;  /* 0x0000000400080947 */ /* 0x000fea0003800000 */
[----:B------:R-:W-:Y:S02]  /*2de0*/  UISETP.NE.U32.AND UP0, UPT, UR5, 0x1, UPT ;  /* 0x000000010500788c */ /* 0x000fe4000bf05070 */
[----:B------:R-:W-:-:S07]  /*2df0*/  UIADD3 UR8, UPT, UPT, UR6, 0x8, URZ ;  /* 0x0000000806087890 */ /* 0x000fce000fffe0ff */
[----:B------:R-:W-:Y:S05]  /*2e00*/  BRA.U !UP0, `(.L_x_57) ;  /* 0x00000001089c7547 */ /* 0x000fea000b800000 */
[----:B------:R-:W-:Y:S01]  /*2e10*/  ELECT P0, URZ, PT ;  /* 0x0000000000ff782f */ /* 0x000fe20003800000 */
[----:B------:R-:W-:-:S12]  /*2e20*/  BSSY B0, `(.L_x_57) ;  /* 0x0000025000007945 */ /* 0x000fd80003800000 */
[----:B------:R-:W-:Y:S05]  /*2e30*/  @!P0 BRA `(.L_x_58) ;  /* 0x00000000008c8947 */ /* 0x000fea0003800000 */
[----:B------:R-:W-:-:S05]  /*2e40*/  UMOV UR7, 0x10 ;  /* 0x0000001000077882 */ /* 0x000fca0000000000 */
[----:B------:R-:W-:Y:S04]  /*2e50*/  DEPBAR.LE SB1, 0x36 ;  /* 0x00009d800000791a */ /* 0x000fe80000000000 */
[----:B------:R-:W1:Y:S02]  /*2e60*/  UTCATOMSWS.2CTA.FIND_AND_SET.ALIGN UP1, UR7, UR7 ;  /* 0x00000007000775e3 */ /* 0x000e640008220800 */
[----:B-1----:R-:W-:Y:S01]  /*2e70*/  MOV R11, UR7 ;  /* 0x00000007000b7c02 */ /* 0x002fe20008000f00 */
[----:B------:R-:W-:Y:S06]  /*2e80*/  BRA.U UP1, `(.L_x_59) ;  /* 0x0000000101187547 */ /* 0x000fec000b800000 */
.L_x_60:
[----:B------:R-:W-:Y:S05]  /*2e90*/  NANOSLEEP 0x64 ;  /* 0x000000640000795d */ /* 0x000fea0003800000 */
[----:B------:R-:W-:-:S05]  /*2ea0*/  UMOV UR7, 0x10 ;  /* 0x0000001000077882 */ /* 0x000fca0000000000 */
[----:B------:R-:W-:Y:S04]  /*2eb0*/  DEPBAR.LE SB1, 0x36 ;  /* 0x00009d800000791a */ /* 0x000fe80000000000 */
[----:B------:R-:W1:Y:S02]  /*2ec0*/  UTCATOMSWS.2CTA.FIND_AND_SET.ALIGN UP1, UR7, UR7 ;  /* 0x00000007000775e3 */ /* 0x000e640008220800 */
[----:B-1----:R-:W-:Y:S01]  /*2ed0*/  MOV R11, UR7 ;  /* 0x00000007000b7c02 */ /* 0x002fe20008000f00 */
[----:B------:R-:W-:Y:S05]  /*2ee0*/  BRA.U !UP1, `(.L_x_60) ;  /* 0xfffffffd09e87547 */ /* 0x000fea000b83ffff */
.L_x_59:
[----:B------:R-:W1:Y:S01]  /*2ef0*/  LDS R5, [UR6+0x10] ;  /* 0x00001006ff057984 */ /* 0x000e620008000800 */
[----:B------:R-:W-:Y:S01]  /*2f00*/  IMAD.U32 R3, RZ, RZ, UR37 ;  /* 0x00000025ff037e24 */ /* 0x000fe2000f8e00ff */
[----:B------:R-:W-:-:S03]  /*2f10*/  MOV R2, UR4 ;  /* 0x0000000400027c02 */ /* 0x000fc60008000f00 */
[----:B------:R-:W-:Y:S01]  /*2f20*/  VIADD R3, R3, 0x110 ;  /* 0x0000011003037836 */ /* 0x000fe20000000000 */
[----:B-1----:R-:W-:-:S04]  /*2f30*/  SHF.L.U32 R5, R5, 0x1f, RZ ;  /* 0x0000001f05057819 */ /* 0x002fc800000006ff */
[----:B------:R-:W1:Y:S02]  /*2f40*/  SYNCS.PHASECHK.TRANS64.TRYWAIT P0, [UR6+0x8], R5 ;  /* 0x00000805ff0075a7 */ /* 0x000e640008001106 */
[----:B-1----:R-:W-:Y:S05]  /*2f50*/  @P0 BRA `(.L_x_61) ;  /* 0x0000000000080947 */ /* 0x002fea0003800000 */
[----:B------:R-:W1:Y:S02]  /*2f60*/  SYNCS.PHASECHK.TRANS64.TRYWAIT P0, [UR6+0x8], R5 ;  /* 0x00000805ff0075a7 */ /* 0x000e640008001106 */
[----:B-1----:R-:W-:Y:S05]  /*2f70*/  @!P0 BRA `(.L_x_62) ;  /* 0x0000003c00548947 */ /* 0x002fea0003800000 */
.L_x_61:
[----:B-1----:R-:W-:Y:S01]  /*2f80*/  HFMA2 R4, -RZ, RZ, 0, 5.9604644775390625e-08 ;  /* 0x00000001ff047431 */ /* 0x002fe200000001ff */
[----:B------:R-:W-:Y:S01]  /*2f90*/  UPRMT UR7, UR4, 0x654, UR8 ;  /* 0x0000065404077896 */ /* 0x000fe20008000008 */
[----:B------:R-:W-:Y:S01]  /*2fa0*/  IMAD.MOV.U32 R6, RZ, RZ, 0xffff ;  /* 0x0000ffffff067424 */ /* 0x000fe200078e00ff */
[----:B------:R-:W-:Y:S01]  /*2fb0*/  PRMT R2, R2, 0x654, R3 ;  /* 0x0000065402027816 */ /* 0x000fe20000000003 */
[----:B------:R-:W-:Y:S02]  /*2fc0*/  IMAD.MOV.U32 R5, RZ, RZ, 0x4 ;  /* 0x00000004ff057424 */ /* 0x000fe400078e00ff */
[----:B------:R-:W-:Y:S01]  /*2fd0*/  IMAD.SHL.U32 R9, R11, 0x20, RZ ;  /* 0x000000200b097824 */ /* 0x000fe200078e00ff */
[----:B------:R-:W-:Y:S02]  /*2fe0*/  MOV R3, UR7 ;  /* 0x0000000700037c02 */ /* 0x000fe40008000f00 */
[-C--:B------:R-:W-:Y:S01]  /*2ff0*/  SHF.L.U32 R7, R6, R11.reuse, RZ ;  /* 0x0000000b06077219 */ /* 0x080fe200000006ff */
[----:B------:R1:W-:Y:S01]  /*3000*/  SYNCS.ARRIVE.TRANS64.RED RZ, [UR7], R5 ;  /* 0x00000005ffff79a7 */ /* 0x0003e20008000407 */
[----:B------:R-:W-:Y:S01]  /*3010*/  SHF.L.U32 R6, R4, R11, RZ ;  /* 0x0000000b04067219 */ /* 0x000fe200000006ff */
[----:B------:R1:W-:Y:S04]  /*3020*/  STS [UR37+0x110], R9 ;  /* 0x00011009ff007988 */ /* 0x0003e80008000825 */
[----:B------:R1:W-:Y:S04]  /*3030*/  STAS [R2.64], R11 ;  /* 0x0000000b02007dbd */ /* 0x0003e8000c0008ff */
[----:B------:R1:W-:Y:S04]  /*3040*/  ATOMS.OR RZ, [UR6+0x14], R7 ;  /* 0x00001407ffff798c */ /* 0x0003e8000b000006 */
[----:B------:R1:W-:Y:S04]  /*3050*/  ATOMS.OR RZ, [UR6+0x18], R6 ;  /* 0x00001806ffff798c */ /* 0x0003e8000b000006 */
[----:B------:R1:W-:Y:S02]  /*3060*/  ATOMS.XOR RZ, [UR6+0x10], R4 ;  /* 0x00001004ffff798c */ /* 0x0003e4000b800006 */
.L_x_58:
[----:B------:R-:W-:Y:S05]  /*3070*/  BSYNC B0 ;  /* 0x0000000000007941 */ /* 0x000fea0003800000 */
.L_x_57:
[----:B------:R-:W-:Y:S05]  /*3080*/  BRA.U UP0, `(.L_x_63) ;  /* 0x00000001006c7547 */ /* 0x000fea000b800000 */
[----:B------:R-:W-:-:S03]  /*3090*/  UMOV UR7, 0xffffffff ;  /* 0xffffffff00077882 */ /* 0x000fc60000000000 */
[----:B------:R-:W-:Y:S05]  /*30a0*/  BRA.DIV UR7, `(.L_x_64) ;  /* 0x0000003e07207947 */ /* 0x000fea000b800000 */
[----:B------:R-:W-:-:S13]  /*30b0*/  ELECT P6, URZ, PT ;  /* 0x0000000000ff782f */ /* 0x000fda00038c0000 */
.L_x_130:
[----:B------:R-:W-:Y:S05]  /*30c0*/  @!P6 BRA `(.L_x_63) ;  /* 0x00000000005ce947 */ /* 0x000fea0003800000 */
[----:B-1----:R-:W1:Y:S02]  /*30d0*/  LDS R3, [UR6+0x10] ;  /* 0x00001006ff037984 */ /* 0x002e640008000800 */
[----:B-1----:R-:W-:-:S04]  /*30e0*/  SHF.L.U32 R3, R3, 0x1f, RZ ;  /* 0x0000001f03037819 */ /* 0x002fc800000006ff */
[----:B------:R-:W1:Y:S02]  /*30f0*/  SYNCS.PHASECHK.TRANS64.TRYWAIT P0, [UR6+0x8], R3 ;  /* 0x00000803ff0075a7 */ /* 0x000e640008001106 */
[----:B-1----:R-:W-:Y:S05]  /*3100*/  @P0 BRA `(.L_x_65) ;  /* 0x0000000000080947 */ /* 0x002fea0003800000 */
[----:B------:R-:W1:Y:S02]  /*3110*/  SYNCS.PHASECHK.TRANS64.TRYWAIT P0, [UR6+0x8], R3 ;  /* 0x00000803ff0075a7 */ /* 0x000e640008001106 */
[----:B-1----:R-:W-:Y:S05]  /*3120*/  @!P0 BRA `(.L_x_66) ;  /* 0x0000003c00208947 */ /* 0x002fea0003800000 */
.L_x_65:
[----:B------:R-:W2:Y:S01]  /*3130*/  LDS R5, [UR37+0x110] ;  /* 0x00011025ff057984 */ /* 0x000ea20008000800 */
[----:B-1----:R-:W-:Y:S02]  /*3140*/  HFMA2 R2, -RZ, RZ, 0, 5.9604644775390625e-08 ;  /* 0x00000001ff027431 */ /* 0x002fe400000001ff */
[----:B------:R-:W-:Y:S01]  /*3150*/  IMAD.MOV.U32 R3, RZ, RZ, 0xffff ;  /* 0x0000ffffff037424 */ /* 0x000fe200078e00ff */
[----:B------:R-:W-:Y:S01]  /*3160*/  UPRMT UR7, UR4, 0x654, UR8 ;  /* 0x0000065404077896 */ /* 0x000fe20008000008 */
[----:B--2---:R-:W-:-:S03]  /*3170*/  IMAD.SHL.U32 R4, R5, 0x20, RZ ;  /* 0x0000002005047824 */ /* 0x004fc600078e00ff */
[-C--:B------:R-:W-:Y:S02]  /*3180*/  SHF.L.U32 R3, R3, R5.reuse, RZ ;  /* 0x0000000503037219 */ /* 0x080fe400000006ff */
[----:B------:R-:W-:Y:S01]  /*3190*/  SHF.L.U32 R5, R2, R5, RZ ;  /* 0x0000000502057219 */ /* 0x000fe200000006ff */
[----:B------:R2:W-:Y:S04]  /*31a0*/  STS [UR37+0x110], R4 ;  /* 0x00011004ff007988 */ /* 0x0005e80008000825 */
[----:B------:R2:W-:Y:S04]  /*31b0*/  ATOMS.OR RZ, [UR6+0x14], R3 ;  /* 0x00001403ffff798c */ /* 0x0005e8000b000006 */
[----:B------:R2:W-:Y:S01]  /*31c0*/  ATOMS.OR RZ, [UR6+0x18], R5 ;  /* 0x00001805ffff798c */ /* 0x0005e2000b000006 */
[----:B------:R-:W-:Y:S03]  /*31d0*/  SYNCS.ARRIVE.TRANS64.RED.A1T0 RZ, [UR7], RZ ;  /* 0x000000ffffff79a7 */ /* 0x000fe60008100407 */
[----:B------:R2:W-:Y:S01]  /*31e0*/  ATOMS.XOR RZ, [UR6+0x10], R2 ;  /* 0x00001002ffff798c */ /* 0x0005e2000b800006 */
[----:B------:R-:W-:Y:S05]  /*31f0*/  BRA `(.L_x_63) ;  /* 0x0000000000107947 */ /* 0x000fea0003800000 */
.L_x_56:
[----:B------:R-:W-:-:S05]  /*3200*/  MOV R2, 0xffffffff ;  /* 0xffffffff00027802 */ /* 0x000fca0000000f00 */
[----:B------:R1:W-:Y:S02]  /*3210*/  STS [UR37+0x110], R2 ;  /* 0x00011002ff007988 */ /* 0x0003e40008000825 */
[----:B-1----:R-:W-:Y:S02]  /*3220*/  MOV R2, 0x3240 ;  /* 0x0000324000027802 */ /* 0x002fe40000000f00 */
[----:B-----5:R-:W-:Y:S05]  /*3230*/  CALL.REL.NOINC `($__internal_1_$__cuda_sm10x_tcgen05_guardrail_trap_phase_invalid_during_alloc) ;  /* 0x0000004000287944 */ /* 0x020fea0003c00000 */
.L_x_63:
[----:B------:R-:W-:Y:S05]  /*3240*/  WARPSYNC.ALL ;  /* 0x0000000000007948 */ /* 0x000fea0003800000 */
[----:B------:R-:W3:Y:S01]  /*3250*/  S2UR UR7, SR_CgaCtaId ;  /* 0x00000000000779c3 */ /* 0x000ee20000008800 */
[----:B------:R-:W-:Y:S01]  /*3260*/  UMOV UR6, 0x400 ;  /* 0x0000040000067882 */ /* 0x000fe20000000000 */
[----:B------:R-:W-:-:S06]  /*3270*/  NOP ;  /* 0x0000000000007918 */ /* 0x000fcc0000000000 */
[----:B------:R-:W-:Y:S06]  /*3280*/  BAR.ARV 0x6, 0xa0 ;  /* 0x0182800000007b1d */ /* 0x000fec0000002000 */
[----:B------:R-:W4:Y:S01]  /*3290*/  LDCU UR8, c[0x0][0x38c] ;  /* 0x00007180ff0877ac */ /* 0x000f220008000800 */
[----:B------:R-:W-:Y:S01]  /*32a0*/  LOP3.LUT R0, R0, 0xffff, RZ, 0xc0, !PT ;  /* 0x0000ffff00007812 */ /* 0x000fe200078ec0ff */
[----:B-1----:R-:W-:Y:S01]  /*32b0*/  IMAD.MOV.U32 R9, RZ, RZ, 0x1 ;  /* 0x00000001ff097424 */ /* 0x002fe200078e00ff */
[----:B------:R-:W-:Y:S01]  /*32c0*/  LOP3.LUT R8, R8, 0xffff, RZ, 0xc0, !PT ;  /* 0x0000ffff08087812 */ /* 0x000fe200078ec0ff */
[----:B------:R-:W-:Y:S01]  /*32d0*/  UMOV UR19, URZ ;  /* 0x000000ff00137c82 */ /* 0x000fe20008000000 */
[----:B------:R-:W-:Y:S01]  /*32e0*/  R2UR UR11, R0 ;  /* 0x00000000000b72ca */ /* 0x000fe200000e0000 */
[----:B------:R-:W-:Y:S01]  /*32f0*/  UMOV UR18, URZ ;  /* 0x000000ff00127c82 */ /* 0x000fe20008000000 */
[----:B------:R-:W-:Y:S01]  /*3300*/  R2UR UR12, R8 ;  /* 0x00000000080c72ca */ /* 0x000fe200000e0000 */
[----:B------:R-:W-:Y:S01]  /*3310*/  IMAD.MOV.U32 R8, RZ, RZ, RZ ;  /* 0x000000ffff087224 */ /* 0x000fe200078e00ff */
[----:B------:R-:W-:Y:S01]  /*3320*/  UMOV UR17, URZ ;  /* 0x000000ff00117c82 */ /* 0x000fe20008000000 */
[----:B---3--:R-:W-:-:S02]  /*3330*/  ULEA UR7, UR7, UR6, 0x18 ;  /* 0x0000000607077291 */ /* 0x008fc4000f8ec0ff */
[----:B------:R-:W-:Y:S02]  /*3340*/  UISETP.NE.AND UP2, UPT, UR5, URZ, UPT ;  /* 0x000000ff0500728c */ /* 0x000fe4000bf45270 */
[----:B------:R-:W-:Y:S02]  /*3350*/  UIADD3 UR13, UPT, UPT, UR7, 0x2400, URZ ;  /* 0x00002400070d7890 */ /* 0x000fe4000fffe0ff */
[----:B------:R-:W-:Y:S02]  /*3360*/  UIADD3 UR14, UPT, UPT, UR7, 0xa400, URZ ;  /* 0x0000a400070e7890 */ /* 0x000fe4000fffe0ff */
[----:B----4-:R-:W-:Y:S01]  /*3370*/  UIADD3 UR8, UPT, UPT, UR8, 0x7f, URZ ;  /* 0x0000007f08087890 */ /* 0x010fe2000fffe0ff */
[----:B--2---:R-:W1:Y:S01]  /*3380*/  LDS R2, [UR7+0x110] ;  /* 0x00011007ff027984 */ /* 0x004e620008000800 */
[----:B------:R-:W-:Y:S02]  /*3390*/  USHF.R.U32.HI UR13, URZ, 0x4, UR13 ;  /* 0x00000004ff0d7899 */ /* 0x000fe4000801160d */
[----:B------:R-:W-:-:S02]  /*33a0*/  USHF.R.S32.HI UR6, URZ, 0x1f, UR8 ;  /* 0x0000001fff067899 */ /* 0x000fc40008011408 */
[----:B------:R-:W-:Y:S02]  /*33b0*/  USHF.R.U32.HI UR14, URZ, 0x4, UR14 ;  /* 0x00000004ff0e7899 */ /* 0x000fe4000801160e */
[----:B------:R-:W-:Y:S02]  /*33c0*/  ULEA.HI UR6, UR6, UR8, URZ, 0x7 ;  /* 0x0000000806067291 */ /* 0x000fe4000f8f38ff */
[----:B------:R-:W-:Y:S02]  /*33d0*/  ULOP3.LUT UR13, UR13, 0x3fff, URZ, 0xc0, !UPT ;  /* 0x00003fff0d0d7892 */ /* 0x000fe4000f8ec0ff */
[----:B------:R-:W-:Y:S02]  /*33e0*/  USHF.R.S32.HI UR6, URZ, 0x7, UR6 ;  /* 0x00000007ff067899 */ /* 0x000fe40008011406 */
[----:B------:R-:W-:Y:S02]  /*33f0*/  ULOP3.LUT UR14, UR14, 0x3fff, URZ, 0xc0, !UPT ;  /* 0x00003fff0e0e7892 */ /* 0x000fe4000f8ec0ff */
[----:B------:R-:W-:Y:S01]  /*3400*/  UISETP.LT.AND UP0, UPT, UR6, 0x1, UPT ;  /* 0x000000010600788c */ /* 0x000fe2000bf01270 */
[----:B------:R-:W-:Y:S01]  /*3410*/  UMOV UR28, 0x0 ;  /* 0x00000000001c7882 */ /* 0x000fe20000000000 */
[----:B------:R-:W-:Y:S01]  /*3420*/  UMOV UR29, 0x81004a0 ;  /* 0x081004a0001d7882 */ /* 0x000fe20000000000 */
[----:B------:R-:W-:-:S02]  /*3430*/  ULOP3.LUT UR13, UR13, 0x10000, URZ, 0xfc, !UPT ;  /* 0x000100000d0d7892 */ /* 0x000fc4000f8efcff */
[----:B------:R-:W-:Y:S02]  /*3440*/  ULOP3.LUT UR14, UR14, 0x10000, URZ, 0xfc, !UPT ;  /* 0x000100000e0e7892 */ /* 0x000fe4000f8efcff */
[----:B------:R-:W-:Y:S01]  /*3450*/  USEL UR20, UR6, 0x1, !UP0 ;  /* 0x0000000106147887 */ /* 0x000fe2000c000000 */
[----:B------:R-:W-:Y:S01]  /*3460*/  UMOV UR26, 0x0 ;  /* 0x00000000001a7882 */ /* 0x000fe20000000000 */
[----:B------:R-:W-:Y:S01]  /*3470*/  UMOV UR27, 0x81004a0 ;  /* 0x081004a0001b7882 */ /* 0x000fe20000000000 */
[----:B------:R-:W-:Y:S01]  /*3480*/  UMOV UR24, 0x0 ;  /* 0x0000000000187882 */ /* 0x000fe20000000000 */
[----:B------:R-:W-:Y:S01]  /*3490*/  UMOV UR25, 0x81004a0 ;  /* 0x081004a000197882 */ /* 0x000fe20000000000 */
[----:B------:R-:W-:Y:S01]  /*34a0*/  UMOV UR22, 0x0 ;  /* 0x0000000000167882 */ /* 0x000fe20000000000 */
[----:B------:R-:W-:Y:S01]  /*34b0*/  UMOV UR23, 0x81004a0 ;  /* 0x081004a000177882 */ /* 0x000fe20000000000 */
[----:B-1----:R-:W-:Y:S02]  /*34c0*/  R2UR UR21, R2 ;  /* 0x00000000021572ca */ /* 0x002fe400000e0000 */
[----:B------:R-:W-:-:S13]  /*34d0*/  CS2R R2, SRZ ;  /* 0x0000000000027805 */ /* 0x000fda000001ff00 */
.L_x_74:
[C---:B------:R-:W-:Y:S02]  /*34e0*/  LEA R0, R8.reuse, UR7, 0x3 ;  /* 0x0000000708007c11 */ /* 0x040fe4000f8e18ff */
[----:B------:R-:W-:Y:S02]  /*34f0*/  SHF.L.U32 R5, R3, 0x1f, RZ ;  /* 0x0000001f03057819 */ /* 0x000fe400000006ff */
[----:B------:R-:W-:Y:S02]  /*3500*/  LEA R4, R8, UR7, 0x4 ;  /* 0x0000000708047c11 */ /* 0x000fe4000f8e20ff */
[----:B------:R-:W1:Y:S02]  /*3510*/  SYNCS.PHASECHK.TRANS64.TRYWAIT P0, [R0+URZ+0x60], R5 ;  /* 0x00006005000075a7 */ /* 0x000e6400080011ff */
[----:B-1-34-:R-:W-:Y:S05]  /*3520*/  @!P0 BRA `(.L_x_67) ;  /* 0x0000003800388947 */ /* 0x01afea0003800000 */
.L_x_131:
[----:B-1----:R-:W1:Y:S01]  /*3530*/  LDS.128 R4, [R4+0xf0] ;  /* 0x0000f00004047984 */ /* 0x002e620000000c00 */
[----:B------:R-:W-:Y:S02]  /*3540*/  VIADD R0, R0, 0x70 ;  /* 0x0000007000007836 */ /* 0x000fe40000000000 */
[----:B------:R-:W-:Y:S01]  /*3550*/  VIADD R8, R8, 0x1 ;  /* 0x0000000108087836 */ /* 0x000fe20000000000 */
[----:B------:R-:W-:Y:S01]  /*3560*/  @!PT LDS RZ, [RZ] ;  /* 0x00000000fffff984 */ /* 0x000fe20000000800 */
[----:B------:R-:W-:Y:S01]  /*3570*/  @!PT LDS RZ, [RZ] ;  /* 0x00000000fffff984 */ /* 0x000fe20000000800 */
[----:B------:R-:W-:Y:S01]  /*3580*/  @!PT LDS RZ, [RZ] ;  /* 0x00000000fffff984 */ /* 0x000fe20000000800 */
[----:B------:R-:W-:Y:S01]  /*3590*/  @!PT LDS RZ, [RZ] ;  /* 0x00000000fffff984 */ /* 0x000fe20000000800 */
[----:B------:R2:W-:Y:S06]  /*35a0*/  MEMBAR.ALL.CTA ;  /* 0x0000000000007992 */ /* 0x0005ec0000008000 */
[----:B--2---:R-:W2:Y:S01]  /*35b0*/  FENCE.VIEW.ASYNC.S ;  /* 0x00000000000073c6 */ /* 0x004ea20000000000 */
[----:B------:R-:W-:-:S04]  /*35c0*/  PRMT R0, RZ, 0x654, R0 ;  /* 0x00000654ff007816 */ /* 0x000fc80000000000 */
[----:B--2---:R2:W-:Y:S01]  /*35d0*/  SYNCS.ARRIVE.TRANS64.RED.A1T0 RZ, [R0+URZ], RZ ;  /* 0x000000ff00ff79a7 */ /* 0x0045e200081004ff */
[----:B-1----:R-:W-:Y:S01]  /*35e0*/  LOP3.LUT P1, RZ, R6, 0x1, RZ, 0xc0, !PT ;  /* 0x0000000106ff7812 */ /* 0x002fe2000782c0ff */
[----:B--2---:R-:W-:-:S12]  /*35f0*/  BRA.U UP2, `(.L_x_68) ;  /* 0x0000000502087547 */ /* 0x004fd8000b800000 */
[----:B------:R-:W1:Y:S01]  /*3600*/  LDCU UR8, c[0x0][0x38c] ;  /* 0x00007180ff0877ac */ /* 0x000e620008000800 */
[----:B------:R-:W-:Y:S02]  /*3610*/  PLOP3.LUT P2, PT, PT, PT, PT, 0x80, 0x8 ;  /* 0x000000000008781c */ /* 0x000fe40003f4f070 */
[----:B------:R-:W-:Y:S01]  /*3620*/  SHF.L.U32 R5, R9, 0x1f, RZ ;  /* 0x0000001f09057819 */ /* 0x000fe200000006ff */
[----:B------:R-:W-:Y:S02]  /*3630*/  ULEA UR9, UR19, UR7, 0x3 ;  /* 0x0000000713097291 */ /* 0x000fe4000f8e18ff */
[----:B------:R-:W-:Y:S02]  /*3640*/  ULEA UR10, UR19, UR21, 0x5 ;  /* 0x00000015130a7291 */ /* 0x000fe4000f8e28ff */
[----:B-1----:R-:W-:-:S06]  /*3650*/  UISETP.GE.AND UP0, UPT, UR8, 0x1, UPT ;  /* 0x000000010800788c */ /* 0x002fcc000bf06270 */
[----:B------:R-:W-:-:S05]  /*3660*/  PLOP3.LUT P0, PT, PT, PT, UP0, 0x80, 0x8 ;  /* 0x000000000008781c */ /* 0x000fca0003f0f008 */
[----:B------:R-:W-:-:S08]  /*3670*/  @UP0 ULEA UR8, UR18, UR7, 0x3 ;  /* 0x0000000712080291 */ /* 0x000fd0000f8e18ff */
[----:B------:R-:W-:-:S04]  /*3680*/  @P0 SHF.L.U32 R0, R2, 0x1f, RZ ;  /* 0x0000001f02000819 */ /* 0x000fc800000006ff */
[----:B------:R1:W2:Y:S01]  /*3690*/  @P0 SYNCS.PHASECHK.TRANS64.TRYWAIT P2, [UR8], R0 ;  /* 0x00000000ff0005a7 */ /* 0x0002a20008041108 */
[----:B------:R-:W3:Y:S02]  /*36a0*/  SYNCS.PHASECHK.TRANS64.TRYWAIT P0, [UR9+0xa0], R5 ;  /* 0x0000a005ff0075a7 */ /* 0x000ee40008001109 */
[----:B-123--:R-:W-:Y:S05]  /*36b0*/  @!P0 BRA `(.L_x_69) ;  /* 0x0000003400e88947 */ /* 0x00efea0003800000 */
.L_x_133:
[----:B------:R-:W-:Y:S01]  /*36c0*/  UMOV UR16, UR17 ;  /* 0x0000001100107c82 */ /* 0x000fe20008000000 */
[----:B------:R-:W-:Y:S05]  /*36d0*/  BRA.U !UP0, `(.L_x_70) ;  /* 0x0000000108c07547 */ /* 0x000fea000b800000 */
[----:B------:R-:W-:Y:S02]  /*36e0*/  UIADD3 UR16, UPT, UPT, UR20, UR17, URZ ;  /* 0x0000001114107290 */ /* 0x000fe4000fffe0ff */
[----:B------:R-:W-:Y:S01]  /*36f0*/  UPLOP3.LUT UP3, UPT, UPT, UPT, UPT, 0x40, 0x4 ;  /* 0x000000000004789c */ /* 0x000fe20003f6e870 */
[----:B------:R-:W-:Y:S01]  /*3700*/  UMOV UR15, UR6 ;  /* 0x00000006000f7c82 */ /* 0x000fe20008000000 */
[----:B------:R-:W-:-:S09]  /*3710*/  UMOV UR46, UR18 ;  /* 0x00000012002e7c82 */ /* 0x000fd20008000000 */
.L_x_73:
[----:B--2---:R-:W-:Y:S01]  /*3720*/  ULEA UR8, UR46, UR7, 0x3 ;  /* 0x000000072e087291 */ /* 0x004fe2000f8e18ff */
[----:B---3--:R-:W-:Y:S11]  /*3730*/  @P2 BRA `(.L_x_71) ;  /* 0x00000000000c2947 */ /* 0x008ff60003800000 */
[----:B-1----:R-:W-:Y:S04]  /*3740*/  SHF.L.U32 R5, R2, 0x1f, RZ ;  /* 0x0000001f02057819 */ /* 0x002fe800000006ff */
[----:B------:R-:W1:Y:S02]  /*3750*/  SYNCS.PHASECHK.TRANS64.TRYWAIT P0, [UR8], R5 ;  /* 0x00000005ff0075a7 */ /* 0x000e640008001108 */
[----:B-1----:R-:W-:Y:S05]  /*3760*/  @!P0 BRA `(.L_x_72) ;  /* 0x0000003400d48947 */ /* 0x002fea0003800000 */
.L_x_71:
[----:B------:R-:W-:Y:S01]  /*3770*/  UISETP.NE.AND UP0, UPT, UR15, 0x1, UPT ;  /* 0x000000010f00788c */ /* 0x000fe2000bf05270 */
[----:B------:R-:W-:Y:S01]  /*3780*/  PLOP3.LUT P2, PT, PT, PT, PT, 0x80, 0x8 ;  /* 0x000000000008781c */ /* 0x000fe20003f4f070 */
[----:B------:R-:W-:Y:S02]  /*3790*/  UIADD3 UR18, UPT, UPT, UR46, 0x1, URZ ;  /* 0x000000012e127890 */ /* 0x000fe4000fffe0ff */
[----:B------:R-:W-:Y:S02]  /*37a0*/  ULEA UR32, UR46, UR14, 0x8 ;  /* 0x0000000e2e207291 */ /* 0x000fe4000f8e40ff */
[----:B------:R-:W-:Y:S01]  /*37b0*/  UISETP.NE.AND UP1, UPT, UR18, 0x4, UPT ;  /* 0x000000041200788c */ /* 0x000fe2000bf25270 */
[----:B------:R-:W-:Y:S01]  /*37c0*/  PLOP3.LUT P0, PT, PT, PT, UP0, 0x80, 0x8 ;  /* 0x000000000008781c */ /* 0x000fe20003f0f008 */
[----:B------:R-:W-:Y:S02]  /*37d0*/  UIADD3 UR44, UPT, UPT, UR32, 0x2, URZ ;  /* 0x00000002202c7890 */ /* 0x000fe4000fffe0ff */
[----:B------:R-:W-:Y:S02]  /*37e0*/  USEL UR31, URZ, 0x1, UP1 ;  /* 0x00000001ff1f7887 */ /* 0x000fe40008800000 */
[----:B------:R-:W-:Y:S02]  /*37f0*/  USEL UR18, UR18, URZ, UP1 ;  /* 0x000000ff12127287 */ /* 0x000fe40008800000 */
[----:B------:R-:W-:Y:S02]  /*3800*/  UIADD3 UR40, UPT, UPT, UR32, 0x4, URZ ;  /* 0x0000000420287890 */ /* 0x000fe4000fffe0ff */
[----:B------:R-:W-:Y:S01]  /*3810*/  @UP0 ULEA UR30, UR18, UR7, 0x3 ;  /* 0x00000007121e0291 */ /* 0x000fe2000f8e18ff */
[----:B------:R-:W-:Y:S01]  /*3820*/  LOP3.LUT R2, R2, UR31, RZ, 0x3c, !PT ;  /* 0x0000001f02027c12 */ /* 0x000fe2000f8e3cff */
[----:B------:R-:W-:Y:S02]  /*3830*/  UIADD3 UR36, UPT, UPT, UR32, 0x6, URZ ;  /* 0x0000000620247890 */ /* 0x000fe4000fffe0ff */
[----:B------:R-:W-:Y:S01]  /*3840*/  UIADD3 UR8, UPT, UPT, UR8, 0x20, URZ ;  /* 0x0000002008087890 */ /* 0x000fe2000fffe0ff */
[----:B-1----:R-:W-:Y:S01]  /*3850*/  @P0 SHF.L.U32 R0, R2, 0x1f, RZ ;  /* 0x0000001f02000819 */ /* 0x002fe200000006ff */
[----:B------:R-:W-:Y:S02]  /*3860*/  UIADD3 UR17, UPT, UPT, UR17, 0x1, URZ ;  /* 0x0000000111117890 */ /* 0x000fe4000fffe0ff */
[----:B------:R-:W-:Y:S01]  /*3870*/  UIADD3 UR15, UPT, UPT, UR15, -0x1, URZ ;  /* 0xffffffff0f0f7890 */ /* 0x000fe2000fffe0ff */
[----:B------:R2:W3:Y:S01]  /*3880*/  @P0 SYNCS.PHASECHK.TRANS64.TRYWAIT P2, [UR30], R0 ;  /* 0x00000000ff0005a7 */ /* 0x0004e2000804111e */
[----:B------:R-:W-:Y:S02]  /*3890*/  ULEA UR30, UR46, UR13, 0x9 ;  /* 0x0000000d2e1e7291 */ /* 0x000fe4000f8e48ff */
[----:B------:R-:W-:Y:S02]  /*38a0*/  UISETP.NE.AND UP0, UPT, UR17, UR16, UPT ;  /* 0x000000101100728c */ /* 0x000fe4000bf05270 */
[----:B------:R-:W-:Y:S02]  /*38b0*/  UIADD3 UR42, UPT, UPT, UR30, 0x2, URZ ;  /* 0x000000021e2a7890 */ /* 0x000fe4000fffe0ff */
[----:B------:R-:W-:Y:S02]  /*38c0*/  UIADD3 UR38, UPT, UPT, UR30, 0x4, URZ ;  /* 0x000000041e267890 */ /* 0x000fe4000fffe0ff */
[----:B------:R-:W-:Y:S01]  /*38d0*/  UIADD3 UR34, UPT, UPT, UR30, 0x6, URZ ;  /* 0x000000061e227890 */ /* 0x000fe2000fffe0ff */
[----:B------:R-:W-:Y:S01]  /*38e0*/  UMOV UR33, 0x40004040 ;  /* 0x4000404000217882 */ /* 0x000fe20000000000 */
[----:B------:R-:W-:Y:S01]  /*38f0*/  UMOV UR31, 0x40004040 ;  /* 0x40004040001f7882 */ /* 0x000fe20000000000 */
[----:B------:R-:W-:Y:S01]  /*3900*/  UMOV UR45, 0x40004040 ;  /* 0x40004040002d7882 */ /* 0x000fe20000000000 */
[----:B------:R2:W-:Y:S01]  /*3910*/  UTCIMMA.2CTA gdesc[UR30], gdesc[UR32], tmem[UR10], tmem[UR28], idesc[UR29], UP3 ;  /* 0x00ff1c201e0075ea */ /* 0x0005e20009a0010a */
[----:B------:R-:W-:Y:S01]  /*3920*/  UPLOP3.LUT UP3, UPT, UPT, UPT, UPT, 0x80, 0x8 ;  /* 0x000000000008789c */ /* 0x000fe20003f6f070 */
[----:B------:R-:W-:Y:S01]  /*3930*/  UMOV UR43, 0x40004040 ;  /* 0x40004040002b7882 */ /* 0x000fe20000000000 */
[----:B------:R-:W-:Y:S01]  /*3940*/  UMOV UR41, 0x40004040 ;  /* 0x4000404000297882 */ /* 0x000fe20000000000 */
[----:B------:R2:W-:Y:S01]  /*3950*/  UTCIMMA.2CTA gdesc[UR42], gdesc[UR44], tmem[UR10], tmem[UR26], idesc[UR27], UPT ;  /* 0x00ff1a2c2a0075ea */ /* 0x0005e2000ba0010a */
[----:B------:R-:W-:Y:S01]  /*3960*/  UMOV UR39, 0x40004040 ;  /* 0x4000404000277882 */ /* 0x000fe20000000000 */
[----:B------:R-:W-:Y:S01]  /*3970*/  UMOV UR37, 0x40004040 ;  /* 0x4000404000257882 */ /* 0x000fe20000000000 */
[----:B------:R-:W-:Y:S01]  /*3980*/  UMOV UR35, 0x40004040 ;  /* 0x4000404000237882 */ /* 0x000fe20000000000 */
[----:B------:R2:W-:Y:S01]  /*3990*/  UTCIMMA.2CTA gdesc[UR38], gdesc[UR40], tmem[UR10], tmem[UR24], idesc[UR25], UPT ;  /* 0x00ff1828260075ea */ /* 0x0005e2000ba0010a */
[----:B------:R2:W-:Y:S01]  /*39a0*/  UTCIMMA.2CTA gdesc[UR34], gdesc[UR36], tmem[UR10], tmem[UR22], idesc[UR23], UPT ;  /* 0x00ff1624220075ea */ /* 0x0005e2000ba0010a */
[----:B------:R2:W-:Y:S01]  /*39b0*/  UTCBAR.2CTA.MULTICAST [UR8], URZ, UR12 ;  /* 0x000000ff080073e9 */ /* 0x0005e2000820080c */
[----:B------:R-:W-:Y:S01]  /*39c0*/  UMOV UR46, UR18 ;  /* 0x00000012002e7c82 */ /* 0x000fe20008000000 */
[----:B------:R-:W-:Y:S05]  /*39d0*/  BRA.U UP0, `(.L_x_73) ;  /* 0xfffffffd00507547 */ /* 0x000fea000b83ffff */
.L_x_70:
[----:B------:R-:W-:Y:S01]  /*39e0*/  UIADD3 UR9, UPT, UPT, UR9, 0x80, URZ ;  /* 0x0000008009097890 */ /* 0x000fe2000fffe0ff */
[----:B------:R-:W-:-:S08]  /*39f0*/  UMOV UR17, UR16 ;  /* 0x0000001000117c82 */ /* 0x000fd00008000000 */
[----:B------:R4:W-:Y:S01]  /*3a00*/  UTCBAR.2CTA.MULTICAST [UR9], URZ, UR11 ;  /* 0x000000ff090073e9 */ /* 0x0009e2000820080b */
[----:B------:R-:W-:Y:S02]  /*3a10*/  NOP ;  /* 0x0000000000007918 */ /* 0x000fe40000000000 */
.L_x_68:
[----:B------:R-:W-:Y:S01]  /*3a20*/  UIADD3 UR19, UPT, UPT, UR19, 0x1, URZ ;  /* 0x0000000113137890 */ /* 0x000fe2000fffe0ff */
[----:B------:R-:W-:-:S03]  /*3a30*/  ISETP.NE.AND P0, PT, R8, 0x2, PT ;  /* 0x000000020800780c */ /* 0x000fc60003f05270 */
[----:B------:R-:W-:Y:S01]  /*3a40*/  UISETP.NE.AND UP0, UPT, UR19, 0x4, UPT ;  /* 0x000000041300788c */ /* 0x000fe2000bf05270 */
[----:B-12---:R-:W-:Y:S02]  /*3a50*/  SEL R0, RZ, 0x1, P0 ;  /* 0x00000001ff007807 */ /* 0x006fe40000000000 */
[----:B------:R-:W-:Y:S01]  /*3a60*/  SEL R8, R8, RZ, P0 ;  /* 0x000000ff08087207 */ /* 0x000fe20000000000 */
[----:B------:R-:W-:Y:S01]  /*3a70*/  USEL UR8, URZ, 0x1, UP0 ;  /* 0x00000001ff087887 */ /* 0x000fe20008000000 */
[----:B------:R-:W-:Y:S01]  /*3a80*/  LOP3.LUT R3, R3, R0, RZ, 0x3c, !PT ;  /* 0x0000000003037212 */ /* 0x000fe200078e3cff */
[----:B------:R-:W-:-:S04]  /*3a90*/  USEL UR19, UR19, URZ, UP0 ;  /* 0x000000ff13137287 */ /* 0x000fc80008000000 */
[----:B------:R-:W-:Y:S01]  /*3aa0*/  LOP3.LUT R9, R9, UR8, RZ, 0x3c, !PT ;  /* 0x0000000809097c12 */ /* 0x000fe2000f8e3cff */
[----:B------:R-:W-:Y:S07]  /*3ab0*/  @P1 BRA `(.L_x_74) ;  /* 0xfffffff800881947 */ /* 0x000fee000383ffff */
[----:B------:R-:W1:Y:S01]  /*3ac0*/  S2UR UR6, SR_CgaCtaId ;  /* 0x00000000000679c3 */ /* 0x000e620000008800 */
[----:B------:R-:W-:Y:S01]  /*3ad0*/  ELECT P0, URZ, PT ;  /* 0x0000000000ff782f */ /* 0x000fe20003800000 */
[----:B------:R-:W-:Y:S01]  /*3ae0*/  HFMA2 R0, -RZ, RZ, 0, 5.9604644775390625e-08 ;  /* 0x00000001ff007431 */ /* 0x000fe200000001ff */
[----:B------:R-:W-:-:S05]  /*3af0*/  UMOV UR8, 0x40 ;  /* 0x0000004000087882 */ /* 0x000fca0000000000 */
[----:B------:R-:W-:Y:S01]  /*3b00*/  UVIRTCOUNT.DEALLOC.SMPOOL 0x80 ;  /* 0x000000800000784c */ /* 0x000fe20000000000 */
[----:B------:R-:W-:Y:S02]  /*3b10*/  UISETP.NE.AND UP0, UPT, UR5, URZ, UPT ;  /* 0x000000ff0500728c */ /* 0x000fe4000bf05270 */
[----:B-1----:R-:W-:-:S09]  /*3b20*/  ULEA UR6, UR6, UR8, 0x18 ;  /* 0x0000000806067291 */ /* 0x002fd2000f8ec0ff */
[----:B------:R1:W-:Y:S01]  /*3b30*/  @P0 STS.U8 [UR6+0x1c], R0 ;  /* 0x00001c00ff000988 */ /* 0x0003e20008000006 */
[----:B------:R-:W-:Y:S05]  /*3b40*/  BRA.U UP0, `(.L_x_75) ;  /* 0x0000000100a07547 */ /* 0x000fea000b800000 */
[----:B------:R-:W-:Y:S01]  /*3b50*/  UIADD3 UR5, UPT, UPT, UR7, 0xa0, URZ ;  /* 0x000000a007057890 */ /* 0x000fe2000fffe0ff */
[----:B------:R-:W-:-:S03]  /*3b60*/  SHF.L.U32 R3, R9, 0x1f, RZ ;  /* 0x0000001f09037819 */ /* 0x000fc600000006ff */
[----:B------:R-:W-:-:S09]  /*3b70*/  ULEA UR8, UR19, UR5, 0x3 ;  /* 0x0000000513087291 */ /* 0x000fd2000f8e18ff */
[----:B------:R-:W2:Y:S02]  /*3b80*/  SYNCS.PHASECHK.TRANS64.TRYWAIT P0, [UR8], R3 ;  /* 0x00000003ff0075a7 */ /* 0x000ea40008001108 */
[----:B--2---:R-:W-:Y:S05]  /*3b90*/  @!P0 BRA `(.L_x_76) ;  /* 0x0000003000e08947 */ /* 0x004fea0003800000 */
.L_x_136:
[----:B----4-:R-:W-:-:S04]  /*3ba0*/  UIADD3 UR9, UPT, UPT, UR19, 0x1, URZ ;  /* 0x0000000113097890 */ /* 0x010fc8000fffe0ff */
        /* <DEDUP_REMOVED lines=8> */
.L_x_138:
        /* <DEDUP_REMOVED lines=9> */
.L_x_140:
[----:B------:R-:W-:-:S04]  /*3cc0*/  UIADD3 UR9, UPT, UPT, UR9, 0x1, URZ ;  /* 0x0000000109097890 */ /* 0x000fc8000fffe0ff */
[----:B------:R-:W-:-:S04]  /*3cd0*/  UISETP.NE.AND UP1, UPT, UR9, 0x4, UPT ;  /* 0x000000040900788c */ /* 0x000fc8000bf25270 */
[----:B------:R-:W-:Y:S02]  /*3ce0*/  USEL UR8, URZ, 0x1, UP1 ;  /* 0x00000001ff087887 */ /* 0x000fe40008800000 */
[----:B------:R-:W-:-:S04]  /*3cf0*/  USEL UR9, UR9, URZ, UP1 ;  /* 0x000000ff09097287 */ /* 0x000fc80008800000 */
[----:B------:R-:W-:Y:S01]  /*3d00*/  ULEA UR9, UR9, UR5, 0x3 ;  /* 0x0000000509097291 */ /* 0x000fe2000f8e18ff */
[----:B-1----:R-:W-:-:S04]  /*3d10*/  LOP3.LUT R3, R2, UR8, RZ, 0x3c, !PT ;  /* 0x0000000802037c12 */ /* 0x002fc8000f8e3cff */
[----:B------:R-:W-:Y:S01]  /*3d20*/  SHF.L.U32 R3, R3, 0x1f, RZ ;  /* 0x0000001f03037819 */ /* 0x000fe200000006ff */
[----:B------:R-:W-:-:S04]  /*3d30*/  IMAD.U32 R0, RZ, RZ, UR9 ;  /* 0x00000009ff007e24 */ /* 0x000fc8000f8e00ff */
[----:B------:R1:W2:Y:S03]  /*3d40*/  SYNCS.PHASECHK.TRANS64.TRYWAIT P0, [R0+URZ], R3 ;  /* 0x00000003000075a7 */ /* 0x0002a600080011ff */
[----:B--2---:R-:W-:Y:S05]  /*3d50*/  @!P0 NANOSLEEP.SYNCS 0x989680 ;  /* 0x009896800000895d */ /* 0x004fea0003900000 */
[----:B------:R-:W2:Y:S02]  /*3d60*/  @!P0 SYNCS.PHASECHK.TRANS64 P0, [R0+URZ], R3 ;  /* 0x00000003000085a7 */ /* 0x000ea400080010ff */
[----:B--2---:R-:W-:Y:S05]  /*3d70*/  @P0 BRA `(.L_x_79) ;  /* 0x0000000000200947 */ /* 0x004fea0003800000 */
.L_x_80:
[----:B--2---:R2:W4:Y:S02]  /*3d80*/  SYNCS.PHASECHK.TRANS64.TRYWAIT P0, [R0+URZ], R3 ;  /* 0x00000003000075a7 */ /* 0x00452400080011ff */
[----:B----4-:R-:W-:Y:S05]  /*3d90*/  @!P0 NANOSLEEP.SYNCS 0x989680 ;  /* 0x009896800000895d */ /* 0x010fea0003900000 */
[----:B------:R-:W4:Y:S02]  /*3da0*/  @!P0 SYNCS.PHASECHK.TRANS64 P0, [R0+URZ], R3 ;  /* 0x00000003000085a7 */ /* 0x000f2400080010ff */
[----:B----4-:R-:W-:Y:S05]  /*3db0*/  @!P0 BRA `(.L_x_80) ;  /* 0xfffffffc00f08947 */ /* 0x010fea000383ffff */
[----:B------:R-:W-:Y:S05]  /*3dc0*/  BRA `(.L_x_79) ;  /* 0x00000000000c7947 */ /* 0x000fea0003800000 */
.L_x_75:
[----:B------:R-:W-:-:S04]  /*3dd0*/  UIADD3 UR5, UPT, UPT, UR7, 0xe0, URZ ;  /* 0x000000e007057890 */ /* 0x000fc8000fffe0ff */
[----:B------:R-:W-:-:S09]  /*3de0*/  UPRMT UR5, UR4, 0x654, UR5 ;  /* 0x0000065404057896 */ /* 0x000fd20008000005 */
[----:B------:R-:W-:Y:S03]  /*3df0*/  SYNCS.ARRIVE.TRANS64.RED.A1T0 RZ, [UR5], RZ ;  /* 0x000000ffffff79a7 */ /* 0x000fe60008100405 */
.L_x_79:
[----:B-12---:R-:W-:Y:S01]  /*3e00*/  SHF.L.U32 R3, RZ, 0x1f, RZ ;  /* 0x0000001fff037819 */ /* 0x006fe200000006ff */
[----:B------:R-:W-:Y:S01]  /*3e10*/  UIADD3 UR5, UPT, UPT, UR7, 0xe0, URZ ;  /* 0x000000e007057890 */ /* 0x000fe2000fffe0ff */
[----:B------:R-:W-:Y:S02]  /*3e20*/  PLOP3.LUT P0, PT, PT, PT, UP0, 0x80, 0x8 ;  /* 0x000000000008781c */ /* 0x000fe40003f0f008 */
[----:B------:R-:W1:Y:S02]  /*3e30*/  SYNCS.PHASECHK.TRANS64.TRYWAIT P1, [UR7+0xe0], R3 ;  /* 0x0000e003ff0075a7 */ /* 0x000e640008021107 */
[----:B-1----:R-:W-:Y:S09]  /*3e40*/  @!P1 BRA `(.L_x_81) ;  /* 0x00000030007c9947 */ /* 0x002ff20003800000 */
.L_x_142:
[----:B------:R-:W-:Y:S01]  /*3e50*/  @!UP0 UPRMT UR5, UR4, 0x654, UR5 ;  /* 0x0000065404058896 */ /* 0x000fe20008000005 */
[----:B------:R-:W-:Y:S02]  /*3e60*/  UMOV UR8, 0xffff ;  /* 0x0000ffff00087882 */ /* 0x000fe40000000000 */
[----:B------:R-:W-:-:S06]  /*3e70*/  UMOV UR4, 0x1 ;  /* 0x0000000100047882 */ /* 0x000fcc0000000000 */
[----:B------:R-:W-:Y:S01]  /*3e80*/  @!P0 SYNCS.ARRIVE.TRANS64.RED.A1T0 RZ, [UR5], RZ ;  /* 0x000000ffffff89a7 */ /* 0x000fe20008100405 */
[----:B------:R-:W-:Y:S01]  /*3e90*/  NOP ;  /* 0x0000000000007918 */ /* 0x000fe20000000000 */
[----:B-1----:R-:W1:Y:S01]  /*3ea0*/  LDS R0, [UR6+0x14] ;  /* 0x00001406ff007984 */ /* 0x002e620008000800 */
[----:B------:R-:W-:-:S04]  /*3eb0*/  ULOP3.LUT UR5, UR21, 0xffff, URZ, 0xc0, !UPT ;  /* 0x0000ffff15057892 */ /* 0x000fc8000f8ec0ff */
[----:B------:R-:W-:-:S04]  /*3ec0*/  USHF.R.U32.HI UR5, URZ, 0x5, UR5 ;  /* 0x00000005ff057899 */ /* 0x000fc80008011605 */
[----:B------:R-:W-:Y:S02]  /*3ed0*/  USHF.L.U32 UR8, UR8, UR5, URZ ;  /* 0x0000000508087299 */ /* 0x000fe400080006ff */
[----:B------:R-:W-:-:S04]  /*3ee0*/  USHF.L.U32 UR4, UR4, UR5, URZ ;  /* 0x0000000504047299 */ /* 0x000fc800080006ff */
[----:B-1----:R-:W-:-:S04]  /*3ef0*/  LOP3.LUT R0, R0, UR8, RZ, 0xc0, !PT ;  /* 0x0000000800007c12 */ /* 0x002fc8000f8ec0ff */
[----:B------:R-:W-:-:S13]  /*3f00*/  ISETP.NE.AND P0, PT, R0, UR8, PT ;  /* 0x0000000800007c0c */ /* 0x000fda000bf05270 */
[----:B------:R-:W-:Y:S05]  /*3f10*/  @P0 BRA `(.L_x_82) ;  /* 0x0000000000580947 */ /* 0x000fea0003800000 */
[----:B------:R-:W1:Y:S02]  /*3f20*/  LDS R0, [UR6+0x18] ;  /* 0x00001806ff007984 */ /* 0x000e640008000800 */
[----:B-1----:R-:W-:-:S04]  /*3f30*/  LOP3.LUT R0, R0, UR4, RZ, 0xc0, !PT ;  /* 0x0000000400007c12 */ /* 0x002fc8000f8ec0ff */
[----:B------:R-:W-:-:S13]  /*3f40*/  ISETP.NE.AND P0, PT, R0, UR4, PT ;  /* 0x0000000400007c0c */ /* 0x000fda000bf05270 */
[----:B------:R-:W-:Y:S05]  /*3f50*/  @P0 BRA `(.L_x_83) ;  /* 0x00000000003c0947 */ /* 0x000fea0003800000 */
[----:B------:R-:W1:Y:S01]  /*3f60*/  S2R R2, SR_LANEID ;  /* 0x0000000000027919 */ /* 0x000e620000000000 */
[----:B------:R-:W-:Y:S01]  /*3f70*/  ULOP3.LUT UR8, URZ, UR8, URZ, 0x33, !UPT ;  /* 0x00000008ff087292 */ /* 0x000fe2000f8e33ff */
[----:B------:R-:W-:Y:S01]  /*3f80*/  LOP3.LUT R4, RZ, UR4, RZ, 0x33, !PT ;  /* 0x00000004ff047c12 */ /* 0x000fe2000f8e33ff */
[----:B------:R-:W-:Y:S02]  /*3f90*/  VOTEU.ANY UR7, UPT, PT ;  /* 0x0000000000077886 */ /* 0x000fe400038e0100 */
[----:B------:R-:W-:Y:S01]  /*3fa0*/  UFLO.U32 UR7, UR7 ;  /* 0x00000007000772bd */ /* 0x000fe200080e0000 */
[----:B------:R-:W2:Y:S01]  /*3fb0*/  REDUX UR4, R4 ;  /* 0x00000000040473c4 */ /* 0x000ea20000000000 */
[----:B------:R-:W-:-:S06]  /*3fc0*/  IMAD.U32 R0, RZ, RZ, UR8 ;  /* 0x00000008ff007e24 */ /* 0x000fcc000f8e00ff */
[----:B------:R1:W-:Y:S01]  /*3fd0*/  UTCATOMSWS.AND URZ, UR8 ;  /* 0x0000000800ff79e3 */ /* 0x0003e20008000000 */
[----:B------:R-:W3:Y:S01]  /*3fe0*/  REDUX UR5, R0 ;  /* 0x00000000000573c4 */ /* 0x000ee20000000000 */
[----:B-1----:R-:W-:Y:S01]  /*3ff0*/  ISETP.EQ.U32.AND P0, PT, R2, UR7, PT ;  /* 0x0000000702007c0c */ /* 0x002fe2000bf02070 */
[----:B--2---:R-:W-:Y:S01]  /*4000*/  IMAD.U32 R2, RZ, RZ, UR4 ;  /* 0x00000004ff027e24 */ /* 0x004fe2000f8e00ff */
[----:B---3--:R-:W-:-:S11]  /*4010*/  MOV R3, UR5 ;  /* 0x0000000500037c02 */ /* 0x008fd60008000f00 */
[----:B------:R1:W-:Y:S04]  /*4020*/  @P0 ATOMS.AND RZ, [UR6+0x14], R3 ;  /* 0x00001403ffff098c */ /* 0x0003e8000a800006 */
[----:B------:R1:W-:Y:S01]  /*4030*/  @P0 ATOMS.AND RZ, [UR6+0x18], R2 ;  /* 0x00001802ffff098c */ /* 0x0003e2000a800006 */
[----:B------:R-:W-:Y:S05]  /*4040*/  BRA `(.L_x_84) ;  /* 0x0000000000147947 */ /* 0x000fea0003800000 */
.L_x_83:
[----:B------:R-:W-:Y:S02]  /*4050*/  MOV R2, 0x4070 ;  /* 0x0000407000027802 */ /* 0x000fe40000000f00 */
[----:B---345:R-:W-:Y:S05]  /*4060*/  CALL.REL.NOINC `($__internal_0_$__cuda_sm10x_tcgen05_guardrail_trap_col_being_dealloced_not_returned_by_alloc) ;  /* 0x0000003000907944 */ /* 0x038fea0003c00000 */
[----:B------:R-:W-:Y:S05]  /*4070*/  BRA `(.L_x_84) ;  /* 0x0000000000087947 */ /* 0x000fea0003800000 */
.L_x_82:
[----:B------:R-:W-:Y:S02]  /*4080*/  MOV R2, 0x40a0 ;  /* 0x000040a000027802 */ /* 0x000fe40000000f00 */
[----:B---345:R-:W-:Y:S05]  /*4090*/  CALL.REL.NOINC `($__internal_2_$__cuda_sm10x_tcgen05_guardrail_trap_unallocated_columns_being_dealloced) ;  /* 0x00000030009c7944 */ /* 0x038fea0003c00000 */
.L_x_84:
[----:B------:R-:W-:Y:S01]  /*40a0*/  NOP ;  /* 0x0000000000007918 */ /* 0x000fe20000000000 */
[----:B----4-:R-:W-:Y:S05]  /*40b0*/  EXIT ;  /* 0x000000000000794d */ /* 0x010fea0003800000 */
.L_x_55:
[----:B------:R-:W-:-:S09]  /*40c0*/  UISETP.NE.OR UP5, UPT, UR10, 0x3, !UP5 ;  /* 0x000000030a00788c */ /* 0x000fd2000efa5670 */
[----:B------:R-:W-:Y:S05]  /*40d0*/  BRA.U UP5, `(.L_x_85) ;  /* 0x0000000905c87547 */ /* 0x000fea000b800000 */
[----:B------:R-:W1:Y:S01]  /*40e0*/  LDC R0, c[0x0][0xb30] ;  /* 0x0002cc00ff007b82 */ /* 0x000e620000000800 */
[----:B------:R-:W2:Y:S01]  /*40f0*/  LDCU.64 UR8, c[0x0][0x888] ;  /* 0x00011100ff0877ac */ /* 0x000ea20008000a00 */
[----:B------:R-:W-:Y:S01]  /*4100*/  IMAD.MOV.U32 R30, RZ, RZ, 0x1 ;  /* 0x00000001ff1e7424 */ /* 0x000fe200078e00ff */
[----:B------:R-:W-:Y:S01]  /*4110*/  CS2R R28, SRZ ;  /* 0x00000000001c7805 */ /* 0x000fe2000001ff00 */
[----:B------:R-:W-:Y:S01]  /*4120*/  IMAD.MOV.U32 R25, RZ, RZ, 0x1000 ;  /* 0x00001000ff197424 */ /* 0x000fe200078e00ff */
[----:B------:R-:W3:Y:S03]  /*4130*/  LDCU.64 UR4, c[0x0][0x890] ;  /* 0x00011200ff0477ac */ /* 0x000ee60008000a00 */
[----:B------:R-:W4:Y:S01]  /*4140*/  LDC R19, c[0x0][0x370] ;  /* 0x0000dc00ff137b82 */ /* 0x000f220000000800 */
[----:B------:R-:W-:Y:S01]  /*4150*/  UMOV UR6, 0x400 ;  /* 0x0000040000067882 */ /* 0x000fe20000000000 */
[----:B------:R-:W-:-:S02]  /*4160*/  UPLOP3.LUT UP1, UPT, UPT, UPT, UPT, 0x40, 0x4 ;  /* 0x000000000004789c */ /* 0x000fc40003f2e870 */
[----:B------:R-:W-:-:S04]  /*4170*/  ULEA UR6, UR37, UR6, 0x18 ;  /* 0x0000000625067291 */ /* 0x000fc8000f8ec0ff */
[----:B------:R-:W4:Y:S01]  /*4180*/  LDC R2, c[0x0][0xb0c] ;  /* 0x0002c300ff027b82 */ /* 0x000f220000000800 */
[----:B--2---:R-:W-:Y:S02]  /*4190*/  UISETP.NE.U32.AND UP2, UPT, UR8, URZ, UPT ;  /* 0x000000ff0800728c */ /* 0x004fe4000bf45070 */
[----:B------:R-:W-:Y:S02]  /*41a0*/  UIADD3 UR8, UPT, UPT, UR6, 0x40, URZ ;  /* 0x0000004006087890 */ /* 0x000fe4000fffe0ff */
[----:B---3--:R-:W-:-:S03]  /*41b0*/  UISETP.NE.U32.AND UP3, UPT, UR4, URZ, UPT ;  /* 0x000000ff0400728c */ /* 0x008fc6000bf65070 */
[----:B------:R-:W2:Y:S01]  /*41c0*/  LDC R18, c[0x0][0xb20] ;  /* 0x0002c800ff127b82 */ /* 0x000ea20000000800 */
[----:B-1----:R-:W-:Y:S01]  /*41d0*/  ISETP.NE.AND P1, PT, R0, 0x1, PT ;  /* 0x000000010000780c */ /* 0x002fe20003f25270 */
[----:B------:R-:W-:Y:S02]  /*41e0*/  UISETP.NE.AND.EX UP2, UPT, UR9, URZ, UPT, UP2 ;  /* 0x000000ff0900728c */ /* 0x000fe4000bf45320 */
[----:B------:R-:W-:Y:S02]  /*41f0*/  UPRMT UR37, UR37, 0x654, UR8 ;  /* 0x0000065425257896 */ /* 0x000fe40008000008 */
[----:B------:R-:W-:Y:S02]  /*4200*/  UISETP.NE.AND.EX UP3, UPT, UR5, URZ, UPT, UP3 ;  /* 0x000000ff0500728c */ /* 0x000fe4000bf65330 */
[----:B------:R-:W1:Y:S08]  /*4210*/  LDC.64 R32, c[0x0][0x348] ;  /* 0x0000d200ff207b82 */ /* 0x000e700000000a00 */
[----:B------:R-:W3:Y:S08]  /*4220*/  LDC.64 R16, c[0x0][0xb10] ;  /* 0x0002c400ff107b82 */ /* 0x000ef00000000a00 */
[----:B------:R-:W1:Y:S08]  /*4230*/  LDC.64 R6, c[0x0][0xb18] ;  /* 0x0002c600ff067b82 */ /* 0x000e700000000a00 */
[----:B------:R-:W1:Y:S08]  /*4240*/  LDC.64 R4, c[0x0][0xb28] ;  /* 0x0002ca00ff047b82 */ /* 0x000e700000000a00 */
[----:B--2-4-:R-:W1:Y:S02]  /*4250*/  LDC R24, c[0x0][0x374] ;  /* 0x0000dd00ff187b82 */ /* 0x014e640000000800 */
.L_x_93:
[C---:B------:R-:W-:Y:S02]  /*4260*/  LEA R0, R29.reuse, UR6, 0x3 ;  /* 0x000000061d007c11 */ /* 0x040fe4000f8e18ff */
[----:B------:R-:W-:Y:S02]  /*4270*/  SHF.L.U32 R3, R28, 0x1f, RZ ;  /* 0x0000001f1c037819 */ /* 0x000fe400000006ff */
[----:B------:R-:W-:Y:S02]  /*4280*/  LEA R20, R29, UR6, 0x4 ;  /* 0x000000061d147c11 */ /* 0x000fe4000f8e20ff */
[----:B--2---:R-:W2:Y:S02]  /*4290*/  SYNCS.PHASECHK.TRANS64.TRYWAIT P0, [R0+URZ+0x60], R3 ;  /* 0x00006003000075a7 */ /* 0x004ea400080011ff */
[----:B--2---:R-:W-:Y:S05]  /*42a0*/  @!P0 BRA `(.L_x_86) ;  /* 0x0000002c007c8947 */ /* 0x004fea0003800000 */
.L_x_143:
[----:B------:R-:W-:Y:S01]  /*42b0*/  ISETP.GE.AND P0, PT, R40, 0x1, PT ;  /* 0x000000012800780c */ /* 0x000fe20003f06270 */
[----:B------:R-:W4:Y:S01]  /*42c0*/  LDS.128 R20, [R20+0xf0] ;  /* 0x0000f00014147984 */ /* 0x000f220000000c00 */
[----:B------:R-:W-:Y:S01]  /*42d0*/  ISETP.NE.U32.AND P4, PT, RZ, UR4, PT ;  /* 0x00000004ff007c0c */ /* 0x000fe2000bf85070 */
[----:B--2---:R-:W-:Y:S01]  /*42e0*/  VIADD R0, R0, 0x70 ;  /* 0x0000007000007836 */ /* 0x004fe20000000000 */
[----:B------:R-:W-:Y:S02]  /*42f0*/  SHF.L.U32 R26, R30, 0x1f, RZ ;  /* 0x0000001f1e1a7819 */ /* 0x000fe400000006ff */
[----:B------:R-:W-:Y:S02]  /*4300*/  ISETP.NE.AND.EX P4, PT, RZ, UR5, PT, P4 ;  /* 0x00000005ff007c0c */ /* 0x000fe4000bf85340 */
[----:B------:R-:W-:Y:S01]  /*4310*/  PRMT R0, RZ, 0x654, R0 ;  /* 0x00000654ff007816 */ /* 0x000fe20000000000 */
[----:B------:R-:W-:Y:S01]  /*4320*/  @!PT LDS RZ, [RZ] ;  /* 0x00000000fffff984 */ /* 0x000fe20000000800 */
[----:B------:R-:W-:Y:S01]  /*4330*/  @!PT LDS RZ, [RZ] ;  /* 0x00000000fffff984 */ /* 0x000fe20000000800 */
[----:B------:R-:W-:Y:S01]  /*4340*/  @!PT LDS RZ, [RZ] ;  /* 0x00000000fffff984 */ /* 0x000fe20000000800 */
[----:B------:R-:W-:Y:S01]  /*4350*/  @!PT LDS RZ, [RZ] ;  /* 0x00000000fffff984 */ /* 0x000fe20000000800 */
[----:B------:R2:W-:Y:S06]  /*4360*/  MEMBAR.ALL.CTA ;  /* 0x0000000000007992 */ /* 0x0005ec0000008000 */
[----:B--2---:R-:W2:Y:S02]  /*4370*/  FENCE.VIEW.ASYNC.S ;  /* 0x00000000000073c6 */ /* 0x004ea40000000000 */
[----:B--2---:R2:W-:Y:S01]  /*4380*/  SYNCS.ARRIVE.TRANS64.RED.A1T0 RZ, [R0+URZ], RZ ;  /* 0x000000ff00ff79a7 */ /* 0x0045e200081004ff */
[----:B----4-:R-:W-:Y:S11]  /*4390*/  LOP3.LUT P3, RZ, R22, 0x1, RZ, 0xc0, !PT ;  /* 0x0000000116ff7812 */ /* 0x010ff6000786c0ff */
[----:B------:R-:W-:Y:S02]  /*43a0*/  @!UPT UIADD3 URZ, UPT, UPT, URZ, URZ, URZ ;  /* 0x000000fffffff290 */ /* 0x000fe4000fffe0ff */
[----:B------:R-:W-:Y:S02]  /*43b0*/  @P3 MOV R13, R20 ;  /* 0x00000014000d3202 */ /* 0x000fe40000000f00 */
[----:B------:R-:W-:Y:S01]  /*43c0*/  @P3 LOP3.LUT R8, R21, 0xffff, RZ, 0xc0, !PT ;  /* 0x0000ffff15083812 */ /* 0x000fe200078ec0ff */
[----:B--2---:R-:W-:Y:S06]  /*43d0*/  @!P0 BRA `(.L_x_87) ;  /* 0x0000000000a48947 */ /* 0x004fec0003800000 */
[----:B-1----:R-:W-:Y:S01]  /*43e0*/  IMAD.HI.U32 R31, R24, R7, RZ ;  /* 0x00000007181f7227 */ /* 0x002fe200078e00ff */
[----:B------:R-:W-:Y:S02]  /*43f0*/  ISETP.NE.AND P0, PT, R6, 0x1, PT ;  /* 0x000000010600780c */ /* 0x000fe40003f05270 */
[----:B------:R-:W-:Y:S01]  /*4400*/  ISETP.NE.AND P2, PT, R40, 0x1, PT ;  /* 0x000000012800780c */ /* 0x000fe20003f45270 */
[----:B---3--:R-:W-:Y:S01]  /*4410*/  IMAD.HI.U32 R34, R19, R16, RZ ;  /* 0x0000001013227227 */ /* 0x008fe200078e00ff */
[----:B------:R-:W-:Y:S02]  /*4420*/  SHF.R.U32.HI R31, RZ, R18, R31 ;  /* 0x00000012ff1f7219 */ /* 0x000fe4000001161f */
[----:B------:R-:W-:Y:S01]  /*4430*/  ISETP.NE.AND P5, PT, R2, 0x1, PT ;  /* 0x000000010200780c */ /* 0x000fe20003fa5270 */
[----:B------:R-:W-:Y:S01]  /*4440*/  IMAD.HI.U32 R36, R13, R16, RZ ;  /* 0x000000100d247227 */ /* 0x000fe200078e00ff */
[----:B------:R-:W-:Y:S02]  /*4450*/  SHF.R.U32.HI R34, RZ, R17, R34 ;  /* 0x00000011ff227219 */ /* 0x000fe40000011622 */
[----:B------:R-:W-:Y:S01]  /*4460*/  SEL R3, R24, R31, !P0 ;  /* 0x0000001f18037207 */ /* 0x000fe20004000000 */
[C---:B------:R-:W-:Y:S01]  /*4470*/  IMAD.HI.U32 R31, R8.reuse, R7, RZ ;  /* 0x00000007081f7227 */ /* 0x040fe200078e00ff */
[----:B------:R-:W-:Y:S02]  /*4480*/  SEL R11, R19, R34, !P5 ;  /* 0x00000022130b7207 */ /* 0x000fe40006800000 */
[----:B------:R-:W-:Y:S01]  /*4490*/  SHF.R.U32.HI R36, RZ, R17, R36 ;  /* 0x00000011ff247219 */ /* 0x000fe20000011624 */
[----:B------:R-:W-:Y:S01]  /*44a0*/  IMAD.HI.U32 R38, R3, R4, RZ ;  /* 0x0000000403267227 */ /* 0x000fe200078e00ff */
[----:B------:R-:W-:Y:S03]  /*44b0*/  SHF.R.U32.HI R31, RZ, R18, R31 ;  /* 0x00000012ff1f7219 */ /* 0x000fe6000001161f */
[----:B------:R-:W-:Y:S01]  /*44c0*/  IMAD.HI.U32 R34, R11, R4, RZ ;  /* 0x000000040b227227 */ /* 0x000fe200078e00ff */
[----:B------:R-:W-:Y:S02]  /*44d0*/  @P2 SHF.R.U32.HI R3, RZ, R5, R38 ;  /* 0x00000005ff032219 */ /* 0x000fe40000011626 */
[----:B------:R-:W-:Y:S02]  /*44e0*/  SEL R9, R8, R31, !P0 ;  /* 0x0000001f08097207 */ /* 0x000fe40004000000 */
[----:B------:R-:W-:Y:S01]  /*44f0*/  @P2 SHF.R.U32.HI R11, RZ, R5, R34 ;  /* 0x00000005ff0b2219 */ /* 0x000fe20000011622 */
[C---:B------:R-:W-:Y:S01]  /*4500*/  IMAD R10, R40.reuse, R3, RZ ;  /* 0x00000003280a7224 */ /* 0x040fe200078e02ff */
[----:B------:R-:W-:Y:S01]  /*4510*/  SEL R3, R13, R36, !P5 ;  /* 0x000000240d037207 */ /* 0x000fe20006800000 */
[C---:B------:R-:W-:Y:S03]  /*4520*/  IMAD.HI.U32 R14, R9.reuse, R4, RZ ;  /* 0x00000004090e7227 */ /* 0x040fe600078e00ff */
[----:B------:R-:W-:Y:S01]  /*4530*/  ISETP.GE.AND P0, PT, R9, R10, PT ;  /* 0x0000000a0900720c */ /* 0x000fe20003f06270 */
[C---:B------:R-:W-:Y:S01]  /*4540*/  IMAD R12, R40.reuse, R11, RZ ;  /* 0x0000000b280c7224 */ /* 0x040fe200078e02ff */
[-C--:B------:R-:W-:Y:S04]  /*4550*/  SHF.R.U32.HI R14, RZ, R5.reuse, R14 ;  /* 0x00000005ff0e7219 */ /* 0x080fe8000001160e */
[----:B------:R-:W-:Y:S02]  /*4560*/  ISETP.GE.OR P0, PT, R3, R12, P0 ;  /* 0x0000000c0300720c */ /* 0x000fe40000706670 */
[----:B------:R-:W-:Y:S05]  /*4570*/  SEL R15, R9, R14, !P2 ;  /* 0x0000000e090f7207 */ /* 0x000fea0005000000 */
[----:B------:R-:W-:Y:S04]  /*4580*/  IMAD.MOV R14, RZ, RZ, -R15 ;  /* 0x000000ffff0e7224 */ /* 0x000fe800078e0a0f */
[----:B------:R-:W-:Y:S02]  /*4590*/  IMAD R14, R40, R14, R9 ;  /* 0x0000000e280e7224 */ /* 0x000fe400078e0209 */
[C---:B------:R-:W-:Y:S05]  /*45a0*/  @!P0 IMAD.HI.U32 R10, R3.reuse, R4, RZ ;  /* 0x00000004030a8227 */ /* 0x040fea00078e00ff */
[----:B------:R-:W-:Y:S04]  /*45b0*/  @!P0 SHF.R.U32.HI R10, RZ, R5, R10 ;  /* 0x00000005ff0a8219 */ /* 0x000fe8000001160a */
[----:B------:R-:W-:Y:S01]  /*45c0*/  @!P0 SEL R0, R3, R10, !P2 ;  /* 0x0000000a03008207 */ /* 0x000fe20005000000 */
[----:B------:R-:W-:Y:S03]  /*45d0*/  IMAD.MOV R10, RZ, RZ, -R3 ;  /* 0x000000ffff0a7224 */ /* 0x000fe600078e0a03 */
[----:B------:R-:W-:Y:S01]  /*45e0*/  @!P0 IADD3 R15, PT, PT, R15, -R0, RZ ;  /* 0x800000000f0f8210 */ /* 0x000fe20007ffe0ff */
[----:B------:R-:W-:Y:S01]  /*45f0*/  @!P0 IMAD R0, R11, R14, R0 ;  /* 0x0000000e0b008224 */ /* 0x000fe200078e0200 */
[----:B------:R-:W-:Y:S01]  /*4600*/  IADD3 R11, PT, PT, -R9, RZ, RZ ;  /* 0x000000ff090b7210 */ /* 0x000fe20007ffe1ff */
[----:B------:R-:W-:Y:S02]  /*4610*/  IMAD R13, R2, R10, R13 ;  /* 0x0000000a020d7224 */ /* 0x000fe400078e020d */
[----:B------:R-:W-:Y:S02]  /*4620*/  @!P0 IMAD R9, R15, R40, R3 ;  /* 0x000000280f098224 */ /* 0x000fe400078e0203 */
[----:B------:R-:W-:Y:S02]  /*4630*/  @!P0 IMAD.MOV.U32 R3, RZ, RZ, R0 ;  /* 0x000000ffff038224 */ /* 0x000fe400078e0000 */
[----:B------:R-:W-:Y:S02]  /*4640*/  IMAD R8, R6, R11, R8 ;  /* 0x0000000b06087224 */ /* 0x000fe400078e0208 */
[----:B------:R-:W-:Y:S02]  /*4650*/  IMAD R13, R3, R2, R13 ;  /* 0x00000002030d7224 */ /* 0x000fe400078e020d */
[----:B------:R-:W-:Y:S02]  /*4660*/  IMAD R8, R9, R6, R8 ;  /* 0x0000000609087224 */ /* 0x000fe400078e0208 */
.L_x_87:
[----:B------:R-:W-:Y:S05]  /*4670*/  BRA.U UP1, `(.L_x_88) ;  /* 0x0000000101107547 */ /* 0x000fea000b800000 */
[----:B------:R-:W-:Y:S04]  /*4680*/  MOV R0, UR7 ;  /* 0x0000000700007c02 */ /* 0x000fe80008000f00 */
[----:B------:R-:W-:Y:S04]  /*4690*/  SHF.L.U32 R3, R0, 0x1f, RZ ;  /* 0x0000001f00037819 */ /* 0x000fe800000006ff */
[----:B------:R-:W2:Y:S02]  /*46a0*/  SYNCS.PHASECHK.TRANS64.TRYWAIT P0, [UR6+0x58], R3 ;  /* 0x00005803ff0075a7 */ /* 0x000ea40008001106 */
[----:B--2---:R-:W-:Y:S05]  /*46b0*/  @!P0 BRA `(.L_x_89) ;  /* 0x00000028008c8947 */ /* 0x004fea0003800000 */
.L_x_88:
[----:B------:R-:W-:Y:S05]  /*46c0*/  BRA.U !UP3, `(.L_x_90) ;  /* 0x000000010b347547 */ /* 0x000fea000b800000 */
[----:B------:R-:W-:Y:S01]  /*46d0*/  UPLOP3.LUT UP0, UPT, UPT, UPT, UP2, 0x80, 0x8 ;  /* 0x000000000008789c */ /* 0x000fe20003f0f020 */
[----:B--2---:R-:W-:Y:S02]  /*46e0*/  HFMA2 R0, -RZ, RZ, 0, 5.9604644775390625e-08 ;  /* 0x00000001ff007431 */ /* 0x004fe400000001ff */
[----:B------:R-:W-:Y:S03]  /*46f0*/  IMAD.MOV.U32 R99, RZ, RZ, 0x1 ;  /* 0x00000001ff637424 */ /* 0x000fe600078e00ff */
[----:B------:R-:W-:Y:S05]  /*4700*/  PLOP3.LUT P0, PT, PT, PT, UP0, 0x80, 0x8 ;  /* 0x000000000008781c */ /* 0x000fea0003f0f008 */
[----:B------:R-:W2:Y:S01]  /*4710*/  @UP0 LDCU.64 UR10, c[0x0][0x888] ;  /* 0x00011100ff0a07ac */ /* 0x000ea20008000a00 */
[----:B------:R-:W-:Y:S07]  /*4720*/  @UP0 UIMAD UR8, UR36, UR4, URZ ;  /* 0x00000004240802a4 */ /* 0x000fee000f8e02ff */
[----:B------:R-:W-:Y:S01]  /*4730*/  @!P0 PRMT R99, R0, 0x7610, R99 ;  /* 0x0000761000638816 */ /* 0x000fe20000000063 */
[----:B--2---:R-:W-:Y:S03]  /*4740*/  @UP0 UIMAD.WIDE UR10, UR8, 0x4, UR10 ;  /* 0x00000004080a08a5 */ /* 0x004fe6000f8e020a */
[----:B------:R-:W2:Y:S03]  /*4750*/  @!UP0 LDCU UR8, c[0x0][0x880] ;  /* 0x00011000ff0887ac */ /* 0x000ea60008000800 */
[----:B------:R-:W-:Y:S01]  /*4760*/  IMAD.U32 R10, RZ, RZ, UR10 ;  /* 0x0000000aff0a7e24 */ /* 0x000fe2000f8e00ff */
[----:B------:R-:W-:Y:S05]  /*4770*/  MOV R11, UR11 ;  /* 0x0000000b000b7c02 */ /* 0x000fea0008000f00 */
[----:B-----5:R4:W5:Y:S02]  /*4780*/  @P0 LDG.E R48, desc[UR40][R10.64] ;  /* 0x000000280a300981 */ /* 0x020964000c1e1900 */
[----:B--2-4-:R-:W-:Y:S07]  /*4790*/  @!P0 IMAD.U32 R48, RZ, RZ, UR8 ;  /* 0x00000008ff308e24 */ /* 0x014fee000f8e00ff */
.L_x_90:
[----:B-----5:R-:W-:Y:S01]  /*47a0*/  @!P4 ISETP.EQ.AND P5, PT, R48, RZ, PT ;  /* 0x000000ff3000c20c */ /* 0x020fe20003fa2270 */
[----:B------:R-:W-:Y:S01]  /*47b0*/  @!UPT UIADD3 URZ, UPT, UPT, URZ, URZ, URZ ;  /* 0x000000fffffff290 */ /* 0x000fe2000fffe0ff */
[----:B------:R-:W-:Y:S11]  /*47c0*/  @!P4 BRA `(.L_x_91) ;  /* 0x000000000014c947 */ /* 0x000ff60003800000 */
[----:B------:R-:W-:Y:S02]  /*47d0*/  LOP3.LUT P0, RZ, R99, 0xff, RZ, 0xc0, !PT ;  /* 0x000000ff63ff7812 */ /* 0x000fe4000780c0ff */
[----:B------:R-:W-:Y:S04]  /*47e0*/  PLOP3.LUT P5, PT, PT, PT, UP0, 0x80, 0x8 ;  /* 0x000000000008781c */ /* 0x000fe80003faf008 */
[----:B------:R-:W-:Y:S07]  /*47f0*/  PLOP3.LUT P5, PT, P5, PT, PT, 0x8, 0x80 ;  /* 0x000000000080781c */ /* 0x000fee0002fae170 */
[----:B------:R-:W-:Y:S11]  /*4800*/  @P0 ISETP.EQ.AND P5, PT, R48, RZ, PT ;  /* 0x000000ff3000020c */ /* 0x000ff60003fa2270 */
[----:B------:R-:W-:Y:S02]  /*4810*/  @!UPT UIADD3 URZ, UPT, UPT, URZ, URZ, URZ ;  /* 0x000000fffffff290 */ /* 0x000fe4000fffe0ff */
.L_x_91:
[----:B------:R-:W4:Y:S01]  /*4820*/  SYNCS.PHASECHK.TRANS64.TRYWAIT P4, [UR6+0x48], R26 ;  /* 0x0000481aff0075a7 */ /* 0x000f220008081106 */
[----:B------:R-:W-:Y:S01]  /*4830*/  @P3 SHF.R.U32.HI R27, RZ, 0x10, R21 ;  /* 0x00000010ff1b3819 */ /* 0x000fe20000011615 */
[----:B------:R-:W-:Y:S01]  /*4840*/  VIADD R29, R29, 0x1 ;  /* 0x000000011d1d7836 */ /* 0x000fe20000000000 */
[----:B------:R-:W5:Y:S08]  /*4850*/  LDC.64 R14, c[0x0][0xb10] ;  /* 0x0002c400ff0e7b82 */ /* 0x000f700000000a00 */
[----:B------:R-:W1:Y:S08]  /*4860*/  LDC.64 R10, c[0x0][0xb18] ;  /* 0x0002c600ff0a7b82 */ /* 0x000e700000000a00 */
[----:B--2---:R-:W2:Y:S08]  /*4870*/  @!P1 LDC R0, c[0x0][0xb20] ;  /* 0x0002c800ff009b82 */ /* 0x004eb00000000800 */
[----:B------:R-:W3:Y:S01]  /*4880*/  @!P1 LDC R3, c[0x0][0xb0c] ;  /* 0x0002c300ff039b82 */ /* 0x000ee20000000800 */
[----:B-----5:R-:W-:Y:S05]  /*4890*/  @!P1 IMAD.HI.U32 R14, R13, R14, RZ ;  /* 0x0000000e0d0e9227 */ /* 0x020fea00078e00ff */
[----:B------:R-:W-:Y:S01]  /*48a0*/  @!P1 SHF.R.U32.HI R14, RZ, R15, R14 ;  /* 0x0000000fff0e9219 */ /* 0x000fe2000001160e */
[----:B-1----:R-:W-:Y:S01]  /*48b0*/  @!P1 IMAD.HI.U32 R11, R8, R11, RZ ;  /* 0x0000000b080b9227 */ /* 0x002fe200078e00ff */
[----:B------:R-:W-:Y:S04]  /*48c0*/  @!P1 ISETP.NE.AND P0, PT, R10, 0x1, PT ;  /* 0x000000010a00980c */ /* 0x000fe80003f05270 */
[----:B--2---:R-:W-:Y:S02]  /*48d0*/  @!P1 SHF.R.U32.HI R9, RZ, R0, R11 ;  /* 0x00000000ff099219 */ /* 0x004fe4000001160b */
[----:B---3--:R-:W-:Y:S02]  /*48e0*/  @!P1 ISETP.NE.AND P2, PT, R3, 0x1, PT ;  /* 0x000000010300980c */ /* 0x008fe40003f45270 */
[----:B------:R-:W-:Y:S02]  /*48f0*/  @!P1 SEL R9, R8, R9, !P0 ;  /* 0x0000000908099207 */ /* 0x000fe40004000000 */
[----:B------:R-:W-:Y:S02]  /*4900*/  ELECT P0, URZ, PT ;  /* 0x0000000000ff782f */ /* 0x000fe40003800000 */
[----:B------:R-:W-:Y:S05]  /*4910*/  @!P1 SEL R14, R13, R14, !P2 ;  /* 0x0000000e0d0e9207 */ /* 0x000fea0005000000 */
[----:B------:R-:W-:Y:S02]  /*4920*/  @!P1 IMAD.IADD R0, R9, 0x1, -R14 ;  /* 0x0000000109009824 */ /* 0x000fe400078e0a0e */
[----:B------:R-:W-:Y:S02]  /*4930*/  @!P1 IMAD.IADD R9, R14, 0x1, -R9 ;  /* 0x000000010e099824 */ /* 0x000fe400078e0a09 */
[----:B------:R-:W-:Y:S02]  /*4940*/  @!P1 IMAD R13, R0, R3, R13 ;  /* 0x00000003000d9224 */ /* 0x000fe400078e020d */
[----:B------:R-:W-:Y:S01]  /*4950*/  @!P1 IMAD R8, R9, R10, R8 ;  /* 0x0000000a09089224 */ /* 0x000fe200078e0208 */
[----:B----4-:R-:W-:Y:S06]  /*4960*/  @!P4 BRA `(.L_x_92) ;  /* 0x0000002400f8c947 */ /* 0x010fec0003800000 */
.L_x_146:
[----:B------:R-:W-:Y:S01]  /*4970*/  PLOP3.LUT P5, PT, P5, P0, PT, 0xf2, 0x2f ;  /* 0x00000000002f781c */ /* 0x000fe20002fa1e72 */
[----:B------:R-:W-:Y:S01]  /*4980*/  UMOV UR14, 0x0 ;  /* 0x00000000000e7882 */ /* 0x000fe20000000000 */
[----:B------:R-:W-:Y:S01]  /*4990*/  LOP3.LUT R30, R30, 0x1, RZ, 0x3c, !PT ;  /* 0x000000011e1e7812 */ /* 0x000fe200078e3cff */
[----:B------:R-:W-:Y:S01]  /*49a0*/  UMOV UR15, 0x10000000 ;  /* 0x10000000000f7882 */ /* 0x000fe20000000000 */
[----:B------:R-:W-:Y:S01]  /*49b0*/  UMOV UR12, UR36 ;  /* 0x00000024000c7c82 */ /* 0x000fe20008000000 */
[----:B------:R-:W-:Y:S08]  /*49c0*/  @P3 R2UR UR36, R27 ;  /* 0x000000001b2432ca */ /* 0x000ff000000e0000 */
[----:B-1----:R-:W-:Y:S01]  /*49d0*/  @!P5 IADD3 R3, P0, PT, R32, 0x580, RZ ;  /* 0x000005802003d810 */ /* 0x002fe20007f1e0ff */
[----:B------:R-:W-:Y:S01]  /*49e0*/  @!P5 IMAD.SHL.U32 R98, R98, 0x40, RZ ;  /* 0x000000406262d824 */ /* 0x000fe200078e00ff */
[----:B------:R-:W-:Y:S01]  /*49f0*/  VOTEU.ALL UP1, P5 ;  /* 0x0000000000ff7886 */ /* 0x000fe20002820000 */
[----:B------:R-:W-:Y:S01]  /*4a00*/  @!P5 IMAD.SHL.U32 R97, R97, 0x40, RZ ;  /* 0x000000406161d824 */ /* 0x000fe200078e00ff */
[----:B------:R-:W-:Y:S01]  /*4a10*/  @!P5 R2UR UR9, R3 ;  /* 0x000000000309d2ca */ /* 0x000fe200000e0000 */
[----:B------:R-:W-:Y:S01]  /*4a20*/  @!P5 IMAD.X R0, RZ, RZ, R33, P0 ;  /* 0x000000ffff00d224 */ /* 0x000fe200000e0621 */
[----:B------:R-:W-:Y:S01]  /*4a30*/  @!P5 R2UR UR10, R98 ;  /* 0x00000000620ad2ca */ /* 0x000fe200000e0000 */
[----:B------:R-:W-:Y:S01]  /*4a40*/  IMAD.IADD R98, R8, 0x1, R81 ;  /* 0x0000000108627824 */ /* 0x000fe200078e0251 */
[----:B------:R-:W-:Y:S01]  /*4a50*/  @!P5 R2UR UR11, R97 ;  /* 0x00000000610bd2ca */ /* 0x000fe200000e0000 */
[----:B------:R-:W-:Y:S01]  /*4a60*/  IMAD.IADD R97, R13, 0x1, R96 ;  /* 0x000000010d617824 */ /* 0x000fe200078e0260 */
[----:B------:R-:W-:Y:S02]  /*4a70*/  @!P5 R2UR UR8, R0 ;  /* 0x000000000008d2ca */ /* 0x000fe400000e0000 */
[C---:B------:R-:W-:Y:S04]  /*4a80*/  ISETP.NE.AND P0, PT, R29.reuse, 0x2, PT ;  /* 0x000000021d00780c */ /* 0x040fe80003f05270 */
[----:B------:R-:W-:Y:S01]  /*4a90*/  SEL R3, RZ, 0x1, P0 ;  /* 0x00000001ff037807 */ /* 0x000fe20000000000 */
[----:B------:R-:W-:Y:S01]  /*4aa0*/  IMAD.U32 R10, RZ, RZ, UR9 ;  /* 0x00000009ff0a7e24 */ /* 0x000fe2000f8e00ff */
[----:B------:R-:W-:Y:S01]  /*4ab0*/  @!UP1 UIADD3 UR9, UPT, UPT, UR6, 0x40, URZ ;  /* 0x0000004006099890 */ /* 0x000fe2000fffe0ff */
[----:B------:R-:W-:Y:S02]  /*4ac0*/  SEL R29, R29, RZ, P0 ;  /* 0x000000ff1d1d7207 */ /* 0x000fe40000000000 */
[----:B------:R-:W-:Y:S02]  /*4ad0*/  LOP3.LUT R28, R28, R3, RZ, 0x3c, !PT ;  /* 0x000000031c1c7212 */ /* 0x000fe400078e3cff */
[----:B------:R-:W-:Y:S01]  /*4ae0*/  IMAD.U32 R11, RZ, RZ, UR8 ;  /* 0x00000008ff0b7e24 */ /* 0x000fe2000f8e00ff */
[----:B------:R-:W-:Y:S01]  /*4af0*/  @!P5 R2UR UR16, R10 ;  /* 0x000000000a10d2ca */ /* 0x000fe200000e0000 */
[----:B------:R-:W-:Y:S01]  /*4b00*/  @!UP1 UIADD3 UR8, UPT, UPT, UR6, 0x200, URZ ;  /* 0x0000020006089890 */ /* 0x000fe2000fffe0ff */
[----:B------:R-:W-:Y:S02]  /*4b10*/  VOTEU.ALL UP1, P5 ;  /* 0x0000000000ff7886 */ /* 0x000fe40002820000 */
[----:B------:R-:W-:Y:S11]  /*4b20*/  @!P5 R2UR UR17, R11 ;  /* 0x000000000b11d2ca */ /* 0x000ff600000e0000 */
[----:B------:R-:W-:Y:S02]  /*4b30*/  @!UPT UIADD3 URZ, UPT, UPT, URZ, URZ, URZ ;  /* 0x000000fffffff290 */ /* 0x000fe4000fffe0ff */
[----:B------:R2:W-:Y:S01]  /*4b40*/  @!UP1 UTMALDG.3D [UR8], [UR16], desc[UR14] ;  /* 0x00000e08100095b4 */ /* 0x0005e20008011000 */
[----:B------:R2:W-:Y:S01]  /*4b50*/  @!P5 SYNCS.ARRIVE.TRANS64.RED.A0TR RZ, [UR6+0x40], R25 ;  /* 0x00004019ffffd9a7 */ /* 0x0005e20008300406 */
[----:B------:R-:W-:Y:S01]  /*4b60*/  UPLOP3.LUT UP1, UPT, UPT, UPT, UPT, 0x80, 0x8 ;  /* 0x000000000008789c */ /* 0x000fe20003f2f070 */
[----:B------:R-:W-:Y:S01]  /*4b70*/  SYNCS.ARRIVE.TRANS64.RED.A1T0 RZ, [UR37], RZ ;  /* 0x000000ffffff79a7 */ /* 0x000fe20008100425 */
[----:B------:R-:W-:Y:S09]  /*4b80*/  @P3 BRA `(.L_x_93) ;  /* 0xfffffff400b43947 */ /* 0x000ff2000383ffff */
[----:B------:R-:W-:Y:S07]  /*4b90*/  MOV R0, UR6 ;  /* 0x0000000600007c02 */ /* 0x000fee0008000f00 */
.L_x_94:
[----:B-1----:R-:W-:-:S04]  /*4ba0*/  SHF.L.U32 R3, R30, 0x1f, RZ ;  /* 0x0000001f1e037819 */ /* 0x002fc800000006ff */
[----:B------:R1:W3:Y:S03]  /*4bb0*/  SYNCS.PHASECHK.TRANS64.TRYWAIT P0, [R0+URZ+0x48], R3 ;  /* 0x00004803000075a7 */ /* 0x0002e600080011ff */
[----:B---3--:R-:W-:Y:S05]  /*4bc0*/  @!P0 NANOSLEEP.SYNCS 0x989680 ;  /* 0x009896800000895d */ /* 0x008fea0003900000 */
[----:B------:R-:W3:Y:S02]  /*4bd0*/  @!P0 SYNCS.PHASECHK.TRANS64 P0, [R0+URZ+0x48], R3 ;  /* 0x00004803000085a7 */ /* 0x000ee400080010ff */
[----:B--23--:R-:W-:Y:S05]  /*4be0*/  @P0 EXIT ;  /* 0x000000000000094d */ /* 0x00cfea0003800000 */
[----:B------:R-:W-:Y:S05]  /*4bf0*/  BRA `(.L_x_94) ;  /* 0xfffffffc00e87947 */ /* 0x000fea000383ffff */
.L_x_85:
[----:B------:R-:W-:-:S06]  /*4c00*/  UISETP.GE.AND UP1, UPT, UR10, 0x4, UPT ;  /* 0x000000040a00788c */ /* 0x000fcc000bf26270 */
[----:B------:R-:W-:-:S13]  /*4c10*/  PLOP3.LUT P0, PT, PT, PT, UP1, 0x80, 0x8 ;  /* 0x000000000008781c */ /* 0x000fda0003f0f018 */
[----:B------:R-:W-:Y:S05]  /*4c20*/  @!P0 EXIT ;  /* 0x000000000000894d */ /* 0x000fea0003800000 */
[----:B------:R-:W-:Y:S01]  /*4c30*/  BAR.SYNC.DEFER_BLOCKING 0x6, 0xa0 ;  /* 0x0182800000007b1d */ /* 0x000fe20000010000 */
[C---:B------:R-:W-:Y:S01]  /*4c40*/  IMAD.SHL.U32 R4, R103.reuse, 0x40, RZ ;  /* 0x0000004067047824 */ /* 0x040fe200078e00ff */
[----:B------:R-:W-:Y:S01]  /*4c50*/  CS2R R108, SRZ ;  /* 0x00000000006c7805 */ /* 0x000fe2000001ff00 */
[C---:B------:R-:W-:Y:S02]  /*4c60*/  IMAD.SHL.U32 R2, R103.reuse, 0x8, RZ ;  /* 0x0000000867027824 */ /* 0x040fe400078e00ff */
[----:B------:R-:W-:Y:S01]  /*4c70*/  IMAD.SHL.U32 R105, R106, 0x800, RZ ;  /* 0x000008006a697824 */ /* 0x000fe200078e00ff */
[----:B------:R-:W-:Y:S01]  /*4c80*/  UMOV UR43, 0x400 ;  /* 0x00000400002b7882 */ /* 0x000fe20000000000 */
[C---:B------:R-:W-:Y:S01]  /*4c90*/  LOP3.LUT R3, R4.reuse, 0x180, RZ, 0xc0, !PT ;  /* 0x0000018004037812 */ /* 0x040fe200078ec0ff */
[----:B------:R-:W-:Y:S01]  /*4ca0*/  ULEA UR43, UR37, UR43, 0x18 ;  /* 0x0000002b252b7291 */ /* 0x000fe2000f8ec0ff */
[----:B------:R-:W1:Y:S01]  /*4cb0*/  LDC R101, c[0x0][0x370] ;  /* 0x0000dc00ff657b82 */ /* 0x000e620000000800 */
[----:B------:R-:W-:Y:S01]  /*4cc0*/  LOP3.LUT R4, R4, 0x640, RZ, 0xc0, !PT ;  /* 0x0000064004047812 */ /* 0x000fe200078ec0ff */
[----:B------:R-:W-:Y:S01]  /*4cd0*/  IMAD.U32 R47, R103, 0x10000, RZ ;  /* 0x00010000672f7824 */ /* 0x000fe200078e00ff */
[----:B------:R-:W-:Y:S01]  /*4ce0*/  LOP3.LUT R2, R3, 0x30, R2, 0xf8, !PT ;  /* 0x0000003003027812 */ /* 0x000fe200078ef802 */
[----:B------:R-:W-:Y:S01]  /*4cf0*/  IMAD.SHL.U32 R104, R103, 0x10, RZ ;  /* 0x0000001067687824 */ /* 0x000fe200078e00ff */
[----:B------:R-:W-:Y:S01]  /*4d00*/  SHF.R.U32.HI R3, RZ, 0x1, R103 ;  /* 0x00000001ff037819 */ /* 0x000fe20000011667 */
[----:B------:R-:W-:Y:S01]  /*4d10*/  UIADD3 UR4, UPT, UPT, UR43, 0x1200, URZ ;  /* 0x000012002b047890 */ /* 0x000fe2000fffe0ff */
[----:B------:R-:W-:Y:S01]  /*4d20*/  LOP3.LUT R105, R4, 0x800, R105, 0xf8, !PT ;  /* 0x0000080004697812 */ /* 0x000fe200078ef869 */
[----:B------:R-:W2:Y:S01]  /*4d30*/  LDC R42, c[0x0][0xb0c] ;  /* 0x0002c300ff2a7b82 */ /* 0x000ea20000000800 */
[----:B------:R-:W-:Y:S01]  /*4d40*/  LOP3.LUT R4, R2, 0x20, R3, 0x78, !PT ;  /* 0x0000002002047812 */ /* 0x000fe200078e7803 */
[----:B------:R-:W-:Y:S01]  /*4d50*/  IMAD.SHL.U32 R2, R106, 0x200000, RZ ;  /* 0x002000006a027824 */ /* 0x000fe200078e00ff */
[----:B------:R-:W-:Y:S01]  /*4d60*/  LOP3.LUT R104, R104, 0x20, RZ, 0xc0, !PT ;  /* 0x0000002068687812 */ /* 0x000fe200078ec0ff */
[----:B------:R-:W-:Y:S01]  /*4d70*/  IMAD.MOV.U32 R44, RZ, RZ, RZ ;  /* 0x000000ffff2c7224 */ /* 0x000fe200078e00ff */
[----:B------:R-:W-:Y:S01]  /*4d80*/  LOP3.LUT R105, R105, R4, RZ, 0xfc, !PT ;  /* 0x0000000469697212 */ /* 0x000fe200078efcff */
[----:B------:R-:W-:Y:S01]  /*4d90*/  IMAD.MOV.U32 R110, RZ, RZ, RZ ;  /* 0x000000ffff6e7224 */ /* 0x000fe200078e00ff */
[----:B------:R-:W3:Y:S01]  /*4da0*/  LDS R0, [UR43+0x110] ;  /* 0x0001102bff007984 */ /* 0x000ee20008000800 */
[----:B------:R-:W4:Y:S01]  /*4db0*/  LDC R100, c[0x0][0xb20] ;  /* 0x0002c800ff647b82 */ /* 0x000f220000000800 */
[----:B------:R-:W-:Y:S01]  /*4dc0*/  LOP3.LUT R2, R2, 0x200000, RZ, 0xc0, !PT ;  /* 0x0020000002027812 */ /* 0x000fe200078ec0ff */
[----:B------:R-:W-:Y:S01]  /*4dd0*/  VIADD R3, R105, UR43 ;  /* 0x0000002b69037c36 */ /* 0x000fe20008000000 */
[----:B------:R-:W1:Y:S01]  /*4de0*/  LDCU.64 UR46, c[0x0][0x348] ;  /* 0x00006900ff2e77ac */ /* 0x000e620008000a00 */
[----:B------:R-:W-:Y:S01]  /*4df0*/  IMAD.MOV.U32 R114, RZ, RZ, RZ ;  /* 0x000000ffff727224 */ /* 0x000fe200078e00ff */
[----:B------:R-:W-:Y:S01]  /*4e00*/  LOP3.LUT R47, R2, 0x400000, R47, 0xf8, !PT ;  /* 0x00400000022f7812 */ /* 0x000fe200078ef82f */
[----:B------:R-:W-:Y:S01]  /*4e10*/  IMAD.U32 R111, RZ, RZ, UR4 ;  /* 0x00000004ff6f7e24 */ /* 0x000fe2000f8e00ff */
[----:B------:R-:W-:Y:S01]  /*4e20*/  IADD3 R104, PT, PT, -R104, 0x200, R3 ;  /* 0x0000020068687810 */ /* 0x000fe20007ffe103 */
[----:B------:R-:W1:Y:S01]  /*4e30*/  LDC R41, c[0x0][0xb30] ;  /* 0x0002cc00ff297b82 */ /* 0x000e620000000800 */
[----:B------:R-:W1:Y:S01]  /*4e40*/  LDCU.64 UR38, c[0x0][0x888] ;  /* 0x00011100ff2677ac */ /* 0x000e620008000a00 */
[----:B------:R-:W-:-:S06]  /*4e50*/  UIADD3 UR42, UPT, UPT, UR43, 0x200, URZ ;  /* 0x000002002b2a7890 */ /* 0x000fcc000fffe0ff */
[----:B------:R-:W1:Y:S08]  /*4e60*/  LDC.64 R90, c[0x0][0xb10] ;  /* 0x0002c400ff5a7b82 */ /* 0x000e700000000a00 */
[----:B------:R-:W1:Y:S08]  /*4e70*/  LDC.64 R38, c[0x0][0xb18] ;  /* 0x0002c600ff267b82 */ /* 0x000e700000000a00 */
[----:B------:R-:W1:Y:S01]  /*4e80*/  LDC.64 R86, c[0x0][0x888] ;  /* 0x00022200ff567b82 */ /* 0x000e620000000a00 */
[----:B---3--:R-:W-:-:S07]  /*4e90*/  IMAD.IADD R47, R0, 0x1, R47 ;  /* 0x00000001002f7824 */ /* 0x008fce00078e022f */
[----:B------:R-:W3:Y:S08]  /*4ea0*/  LDC.64 R36, c[0x0][0xb28] ;  /* 0x0002ca00ff247b82 */ /* 0x000ef00000000a00 */
[----:B------:R-:W1:Y:S08]  /*4eb0*/  LDC.64 R88, c[0x0][0x890] ;  /* 0x00022400ff587b82 */ /* 0x000e700000000a00 */
[----:B------:R-:W1:Y:S08]  /*4ec0*/  LDC.64 R84, c[0x0][0x8b0] ;  /* 0x00022c00ff547b82 */ /* 0x000e700000000a00 */
[----:B------:R-:W1:Y:S08]  /*4ed0*/  LDC.64 R82, c[0x0][0x8a8] ;  /* 0x00022a00ff527b82 */ /* 0x000e700000000a00 */
[----:B--2-4-:R-:W1:Y:S02]  /*4ee0*/  LDC R102, c[0x0][0x374] ;  /* 0x0000dd00ff667b82 */ /* 0x014e640000000800 */
.L_x_112:
[C---:B------:R-:W-:Y:S02]  /*4ef0*/  LEA R0, R114.reuse, UR43, 0x3 ;  /* 0x0000002b72007c11 */ /* 0x040fe4000f8e18ff */
[----:B------:R-:W-:Y:S02]  /*4f00*/  SHF.L.U32 R3, R109, 0x1f, RZ ;  /* 0x0000001f6d037819 */ /* 0x000fe400000006ff */
[----:B------:R-:W-:Y:S02]  /*4f10*/  LEA R16, R114, UR43, 0x4 ;  /* 0x0000002b72107c11 */ /* 0x000fe4000f8e20ff */
[----:B--2---:R-:W2:Y:S02]  /*4f20*/  SYNCS.PHASECHK.TRANS64.TRYWAIT P0, [R0+URZ+0x60], R3 ;  /* 0x00006003000075a7 */ /* 0x004ea400080011ff */
[----:B-12---:R-:W-:Y:S05]  /*4f30*/  @!P0 BRA `(.L_x_95) ;  /* 0x00000020009c8947 */ /* 0x006fea0003800000 */
.L_x_147:
[----:B------:R-:W4:Y:S01]  /*4f40*/  LDC.64 R12, c[0x0][0xb10] ;  /* 0x0002c400ff0c7b82 */ /* 0x000f220000000a00 */
[----:B------:R-:W3:Y:S01]  /*4f50*/  LDS.128 R16, [R16+0xf0] ;  /* 0x0000f00010107984 */ /* 0x000ee20000000c00 */
[----:B-1----:R-:W-:Y:S01]  /*4f60*/  ISETP.NE.AND P1, PT, R41, 0x1, PT ;  /* 0x000000012900780c */ /* 0x002fe20003f25270 */
[----:B--2---:R-:W-:Y:S01]  /*4f70*/  VIADD R0, R0, 0x70 ;  /* 0x0000007000007836 */ /* 0x004fe20000000000 */
[----:B------:R-:W-:Y:S04]  /*4f80*/  ISETP.GE.AND P0, PT, R40, 0x1, PT ;  /* 0x000000012800780c */ /* 0x000fe80003f06270 */
[----:B------:R-:W1:Y:S01]  /*4f90*/  LDC.64 R10, c[0x0][0xb18] ;  /* 0x0002c600ff0a7b82 */ /* 0x000e620000000a00 */
[----:B------:R-:W-:Y:S01]  /*4fa0*/  PRMT R0, RZ, 0x654, R0 ;  /* 0x00000654ff007816 */ /* 0x000fe20000000000 */
[----:B------:R-:W-:Y:S01]  /*4fb0*/  @!PT LDS RZ, [RZ] ;  /* 0x00000000fffff984 */ /* 0x000fe20000000800 */
[----:B------:R-:W-:Y:S01]  /*4fc0*/  @!PT LDS RZ, [RZ] ;  /* 0x00000000fffff984 */ /* 0x000fe20000000800 */
[----:B------:R-:W-:Y:S01]  /*4fd0*/  @!PT LDS RZ, [RZ] ;  /* 0x00000000fffff984 */ /* 0x000fe20000000800 */
[----:B------:R-:W-:Y:S01]  /*4fe0*/  @!PT LDS RZ, [RZ] ;  /* 0x00000000fffff984 */ /* 0x000fe20000000800 */
[----:B------:R2:W-:Y:S06]  /*4ff0*/  MEMBAR.ALL.CTA ;  /* 0x0000000000007992 */ /* 0x0005ec0000008000 */
[----:B--2---:R-:W2:Y:S01]  /*5000*/  FENCE.VIEW.ASYNC.S ;  /* 0x00000000000073c6 */ /* 0x004ea20000000000 */
[----:B------:R-:W1:Y:S08]  /*5010*/  @!P1 LDC R14, c[0x0][0xb20] ;  /* 0x0002c800ff0e9b82 */ /* 0x000e700000000800 */
[----:B------:R-:W1:Y:S01]  /*5020*/  @!P1 LDC R9, c[0x0][0xb0c] ;  /* 0x0002c300ff099b82 */ /* 0x000e620000000800 */
[----:B--2---:R2:W-:Y:S01]  /*5030*/  SYNCS.ARRIVE.TRANS64.RED.A1T0 RZ, [R0+URZ], RZ ;  /* 0x000000ff00ff79a7 */ /* 0x0045e200081004ff */
[----:B---3--:R-:W-:Y:S04]  /*5040*/  LOP3.LUT P4, RZ, R18, 0x1, RZ, 0xc0, !PT ;  /* 0x0000000112ff7812 */ /* 0x008fe8000788c0ff */
[----:B------:R-:W-:Y:S09]  /*5050*/  P2R R112, PR, RZ, 0x10 ;  /* 0x00000010ff707803 */ /* 0x000ff20000000000 */
[----:B------:R-:W-:Y:S02]  /*5060*/  @P4 MOV R45, R16 ;  /* 0x00000010002d4202 */ /* 0x000fe40000000f00 */
[----:B------:R-:W-:Y:S01]  /*5070*/  @P4 LOP3.LUT R43, R17, 0xffff, RZ, 0xc0, !PT ;  /* 0x0000ffff112b4812 */ /* 0x000fe200078ec0ff */
[----:B--2-4-:R-:W-:Y:S06]  /*5080*/  @!P0 BRA `(.L_x_96) ;  /* 0x0000000000a48947 */ /* 0x014fec0003800000 */
[----:B------:R-:W-:Y:S01]  /*5090*/  IMAD.HI.U32 R21, R102, R39, RZ ;  /* 0x0000002766157227 */ /* 0x000fe200078e00ff */
[----:B------:R-:W-:Y:S02]  /*50a0*/  ISETP.NE.AND P0, PT, R38, 0x1, PT ;  /* 0x000000012600780c */ /* 0x000fe40003f05270 */
[----:B------:R-:W-:Y:S01]  /*50b0*/  ISETP.NE.AND P2, PT, R40, 0x1, PT ;  /* 0x000000012800780c */ /* 0x000fe20003f45270 */
[----:B------:R-:W-:Y:S01]  /*50c0*/  IMAD.HI.U32 R20, R101, R90, RZ ;  /* 0x0000005a65147227 */ /* 0x000fe200078e00ff */
[----:B------:R-:W-:Y:S02]  /*50d0*/  SHF.R.U32.HI R21, RZ, R100, R21 ;  /* 0x00000064ff157219 */ /* 0x000fe40000011615 */
[----:B------:R-:W-:Y:S01]  /*50e0*/  ISETP.NE.AND P3, PT, R42, 0x1, PT ;  /* 0x000000012a00780c */ /* 0x000fe20003f65270 */
[----:B------:R-:W-:Y:S01]  /*50f0*/  IMAD.HI.U32 R24, R45, R90, RZ ;  /* 0x0000005a2d187227 */ /* 0x000fe200078e00ff */
[----:B------:R-:W-:Y:S02]  /*5100*/  SHF.R.U32.HI R20, RZ, R91, R20 ;  /* 0x0000005bff147219 */ /* 0x000fe40000011614 */
[----:B------:R-:W-:Y:S01]  /*5110*/  SEL R3, R102, R21, !P0 ;  /* 0x0000001566037207 */ /* 0x000fe20004000000 */
[----:B------:R-:W-:Y:S01]  /*5120*/  IMAD.HI.U32 R21, R43, R39, RZ ;  /* 0x000000272b157227 */ /* 0x000fe200078e00ff */
[----:B------:R-:W-:Y:S02]  /*5130*/  SEL R7, R101, R20, !P3 ;  /* 0x0000001465077207 */ /* 0x000fe40005800000 */
[----:B------:R-:W-:Y:S01]  /*5140*/  SHF.R.U32.HI R24, RZ, R91, R24 ;  /* 0x0000005bff187219 */ /* 0x000fe20000011618 */
[-C--:B------:R-:W-:Y:S04]  /*5150*/  IMAD.HI.U32 R20, R3, R36.reuse, RZ ;  /* 0x0000002403147227 */ /* 0x080fe800078e00ff */
[----:B------:R-:W-:Y:S01]  /*5160*/  IMAD.HI.U32 R22, R7, R36, RZ ;  /* 0x0000002407167227 */ /* 0x000fe200078e00ff */
[-C--:B------:R-:W-:Y:S02]  /*5170*/  @P2 SHF.R.U32.HI R3, RZ, R37.reuse, R20 ;  /* 0x00000025ff032219 */ /* 0x080fe40000011614 */
[----:B------:R-:W-:Y:S02]  /*5180*/  SHF.R.U32.HI R20, RZ, R100, R21 ;  /* 0x00000064ff147219 */ /* 0x000fe40000011615 */
[----:B------:R-:W-:Y:S01]  /*5190*/  @P2 SHF.R.U32.HI R7, RZ, R37, R22 ;  /* 0x00000025ff072219 */ /* 0x000fe20000011616 */
[C---:B------:R-:W-:Y:S01]  /*51a0*/  IMAD R2, R40.reuse, R3, RZ ;  /* 0x0000000328027224 */ /* 0x040fe200078e02ff */
[----:B------:R-:W-:Y:S02]  /*51b0*/  SEL R5, R43, R20, !P0 ;  /* 0x000000142b057207 */ /* 0x000fe40004000000 */
[----:B------:R-:W-:Y:S01]  /*51c0*/  SEL R3, R45, R24, !P3 ;  /* 0x000000182d037207 */ /* 0x000fe20005800000 */
[----:B------:R-:W-:Y:S01]  /*51d0*/  IMAD R4, R40, R7, RZ ;  /* 0x0000000728047224 */ /* 0x000fe200078e02ff */
[C---:B------:R-:W-:Y:S01]  /*51e0*/  ISETP.GE.AND P0, PT, R5.reuse, R2, PT ;  /* 0x000000020500720c */ /* 0x040fe20003f06270 */
[----:B------:R-:W-:Y:S03]  /*51f0*/  IMAD.HI.U32 R6, R5, R36, RZ ;  /* 0x0000002405067227 */ /* 0x000fe600078e00ff */
[----:B------:R-:W-:Y:S01]  /*5200*/  ISETP.GE.OR P0, PT, R3, R4, P0 ;  /* 0x000000040300720c */ /* 0x000fe20000706670 */
[----:B------:R-:W-:Y:S01]  /*5210*/  IMAD.MOV R4, RZ, RZ, -R3 ;  /* 0x000000ffff047224 */ /* 0x000fe200078e0a03 */
[-C--:B------:R-:W-:Y:S03]  /*5220*/  SHF.R.U32.HI R6, RZ, R37.reuse, R6 ;  /* 0x00000025ff067219 */ /* 0x080fe60000011606 */
[----:B------:R-:W-:Y:S01]  /*5230*/  IMAD R45, R42, R4, R45 ;  /* 0x000000042a2d7224 */ /* 0x000fe200078e022d */
[----:B------:R-:W-:Y:S05]  /*5240*/  SEL R15, R5, R6, !P2 ;  /* 0x00000006050f7207 */ /* 0x000fea0005000000 */
[----:B------:R-:W-:Y:S02]  /*5250*/  IMAD.MOV R6, RZ, RZ, -R15 ;  /* 0x000000ffff067224 */ /* 0x000fe400078e0a0f */
[C---:B------:R-:W-:Y:S04]  /*5260*/  @!P0 IMAD.HI.U32 R2, R3.reuse, R36, RZ ;  /* 0x0000002403028227 */ /* 0x040fe800078e00ff */
[----:B------:R-:W-:Y:S01]  /*5270*/  IMAD R6, R40, R6, R5 ;  /* 0x0000000628067224 */ /* 0x000fe200078e0205 */
[----:B------:R-:W-:Y:S04]  /*5280*/  @!P0 SHF.R.U32.HI R2, RZ, R37, R2 ;  /* 0x00000025ff028219 */ /* 0x000fe80000011602 */
[----:B------:R-:W-:Y:S02]  /*5290*/  @!P0 SEL R0, R3, R2, !P2 ;  /* 0x0000000203008207 */ /* 0x000fe40005000000 */
[----:B------:R-:W-:Y:S02]  /*52a0*/  IADD3 R2, PT, PT, -R5, RZ, RZ ;  /* 0x000000ff05027210 */ /* 0x000fe40007ffe1ff */
[----:B------:R-:W-:Y:S01]  /*52b0*/  @!P0 IADD3 R8, PT, PT, R15, -R0, RZ ;  /* 0x800000000f088210 */ /* 0x000fe20007ffe0ff */
[----:B------:R-:W-:Y:S02]  /*52c0*/  @!P0 IMAD R0, R7, R6, R0 ;  /* 0x0000000607008224 */ /* 0x000fe400078e0200 */
[----:B------:R-:W-:Y:S02]  /*52d0*/  IMAD R43, R38, R2, R43 ;  /* 0x00000002262b7224 */ /* 0x000fe400078e022b */
[----:B------:R-:W-:Y:S02]  /*52e0*/  @!P0 IMAD R5, R8, R40, R3 ;  /* 0x0000002808058224 */ /* 0x000fe400078e0203 */
[----:B------:R-:W-:Y:S04]  /*52f0*/  @!P0 IMAD.MOV.U32 R3, RZ, RZ, R0 ;  /* 0x000000ffff038224 */ /* 0x000fe800078e0000 */
[----:B------:R-:W-:Y:S02]  /*5300*/  IMAD R45, R3, R42, R45 ;  /* 0x0000002a032d7224 */ /* 0x000fe400078e022d */
[----:B------:R-:W-:Y:S07]  /*5310*/  IMAD R43, R5, R38, R43 ;  /* 0x00000026052b7224 */ /* 0x000fee00078e022b */
.L_x_96:
[----:B------:R-:W-:Y:S01]  /*5320*/  @!P1 IMAD.HI.U32 R0, R45, R12, RZ ;  /* 0x0000000c2d009227 */ /* 0x000fe200078e00ff */
[----:B-1----:R-:W-:Y:S01]  /*5330*/  @!P1 ISETP.NE.AND P0, PT, R10, 0x1, PT ;  /* 0x000000010a00980c */ /* 0x002fe20003f05270 */
[----:B------:R-:W-:Y:S01]  /*5340*/  ULOP3.LUT UP0, URZ, UR42, 0x1b0, URZ, 0xc0, !UPT ;  /* 0x000001b02aff7892 */ /* 0x000fe2000f80c0ff */
[----:B------:R-:W-:Y:S01]  /*5350*/  @!P1 ISETP.NE.AND P2, PT, R9, 0x1, PT ;  /* 0x000000010900980c */ /* 0x000fe20003f45270 */
[----:B------:R-:W-:Y:S01]  /*5360*/  @!P1 IMAD.HI.U32 R3, R43, R11, RZ ;  /* 0x0000000b2b039227 */ /* 0x000fe200078e00ff */
[----:B------:R-:W-:Y:S02]  /*5370*/  @!P1 SHF.R.U32.HI R0, RZ, R13, R0 ;  /* 0x0000000dff009219 */ /* 0x000fe40000011600 */
[----:B------:R-:W-:Y:S01]  /*5380*/  @P4 SHF.R.U32.HI R107, RZ, 0x10, R17 ;  /* 0x00000010ff6b4819 */ /* 0x000fe20000011611 */
[----:B------:R-:W-:Y:S01]  /*5390*/  VIADD R114, R114, 0x1 ;  /* 0x0000000172727836 */ /* 0x000fe20000000000 */
[----:B------:R-:W-:Y:S02]  /*53a0*/  @!P1 SHF.R.U32.HI R2, RZ, R14, R3 ;  /* 0x0000000eff029219 */ /* 0x000fe40000011603 */
[----:B------:R-:W-:Y:S02]  /*53b0*/  @!P1 SEL R3, R45, R0, !P2 ;  /* 0x000000002d039207 */ /* 0x000fe40005000000 */
[----:B------:R-:W-:Y:S05]  /*53c0*/  @!P1 SEL R2, R43, R2, !P0 ;  /* 0x000000022b029207 */ /* 0x000fea0004000000 */
[----:B------:R-:W-:Y:S02]  /*53d0*/  @!P1 IMAD.IADD R0, R2, 0x1, -R3 ;  /* 0x0000000102009824 */ /* 0x000fe400078e0a03 */
[----:B------:R-:W-:Y:S02]  /*53e0*/  @!P1 IMAD.IADD R2, R3, 0x1, -R2 ;  /* 0x0000000103029824 */ /* 0x000fe400078e0a02 */
[----:B------:R-:W-:Y:S02]  /*53f0*/  @!P1 IMAD R45, R0, R9, R45 ;  /* 0x00000009002d9224 */ /* 0x000fe400078e022d */
[----:B------:R-:W-:Y:S01]  /*5400*/  @!P1 IMAD R43, R2, R10, R43 ;  /* 0x0000000a022b9224 */ /* 0x000fe200078e022b */
[----:B------:R-:W-:Y:S06]  /*5410*/  BRA.U !UP0, `(.L_x_97) ;  /* 0x0000000108407547 */ /* 0x000fec000b800000 */
[----:B------:R-:W1:Y:S01]  /*5420*/  LDCU.64 UR8, c[0x4][0x80] ;  /* 0x01001000ff0877ac */ /* 0x000e620008000a00 */
[----:B------:R-:W-:Y:S01]  /*5430*/  MOV R3, 0x0 ;  /* 0x0000000000037802 */ /* 0x000fe20000000f00 */
[----:B------:R-:W-:Y:S02]  /*5440*/  HFMA2 R12, -RZ, RZ, 0, 5.9604644775390625e-08 ;  /* 0x00000001ff0c7431 */ /* 0x000fe400000001ff */
[----:B------:R-:W-:Y:S02]  /*5450*/  IMAD.MOV.U32 R8, RZ, RZ, 0x70 ;  /* 0x00000070ff087424 */ /* 0x000fe400078e00ff */
[----:B------:R-:W-:Y:S01]  /*5460*/  IMAD.MOV.U32 R13, RZ, RZ, RZ ;  /* 0x000000ffff0d7224 */ /* 0x000fe200078e00ff */
[----:B------:R-:W2:Y:S01]  /*5470*/  LDCU.64 UR6, c[0x4][0x88] ;  /* 0x01001100ff0677ac */ /* 0x000ea20008000a00 */
[----:B------:R-:W3:Y:S01]  /*5480*/  LDC.64 R2, c[0x4][R3] ;  /* 0x0100000003027b82 */ /* 0x000ee20000000a00 */
[----:B------:R-:W4:Y:S01]  /*5490*/  LDCU.64 UR4, c[0x4][0x8] ;  /* 0x01000100ff0477ac */ /* 0x000f220008000a00 */
[----:B-1----:R-:W-:Y:S01]  /*54a0*/  MOV R5, UR9 ;  /* 0x0000000900057c02 */ /* 0x002fe20008000f00 */
[----:B------:R-:W-:Y:S01]  /*54b0*/  IMAD.U32 R4, RZ, RZ, UR8 ;  /* 0x00000008ff047e24 */ /* 0x000fe2000f8e00ff */
[----:B--2---:R-:W-:Y:S01]  /*54c0*/  MOV R7, UR7 ;  /* 0x0000000700077c02 */ /* 0x004fe20008000f00 */
[----:B------:R-:W-:Y:S01]  /*54d0*/  IMAD.U32 R6, RZ, RZ, UR6 ;  /* 0x00000006ff067e24 */ /* 0x000fe2000f8e00ff */
[----:B----4-:R-:W-:Y:S01]  /*54e0*/  MOV R11, UR5 ;  /* 0x00000005000b7c02 */ /* 0x010fe20008000f00 */
[----:B------:R-:W-:Y:S02]  /*54f0*/  IMAD.U32 R10, RZ, RZ, UR4 ;  /* 0x00000004ff0a7e24 */ /* 0x000fe4000f8e00ff */
[----:B------:R-:W-:Y:S07]  /*5500*/  LEPC R20, `(.L_x_97) ;  /* 0x000000001014794e */ /* 0x000fee0000000000 */
[----:B---3-5:R-:W-:Y:S05]  /*5510*/  CALL.ABS.NOINC R2 ;  /* 0x0000000002007343 */ /* 0x028fea0003c00000 */
.L_x_97:
[----:B------:R-:W-:Y:S01]  /*5520*/  LOP3.LUT P0, RZ, R111, 0x1b0, RZ, 0xc0, !PT ;  /* 0x000001b06fff7812 */ /* 0x000fe2000780c0ff */
[----:B------:R-:W-:Y:S11]  /*5530*/  BSSY.RECONVERGENT B6, `(.L_x_98) ;  /* 0x0000013000067945 */ /* 0x000ff60003800200 */
[----:B------:R-:W-:Y:S01]  /*5540*/  @!UPT UIADD3 URZ, UPT, UPT, URZ, URZ, URZ ;  /* 0x000000fffffff290 */ /* 0x000fe2000fffe0ff */
[----:B------:R-:W-:Y:S05]  /*5550*/  @!P0 BRA `(.L_x_99) ;  /* 0x0000000000408947 */ /* 0x000fea0003800000 */
        /* <DEDUP_REMOVED lines=16> */
.L_x_99:
[----:B------:R-:W-:Y:S05]  /*5660*/  BSYNC.RECONVERGENT B6 ;  /* 0x0000000000067941 */ /* 0x000fea0003800200 */
.L_x_98:
[----:B------:R-:W-:Y:S01]  /*5670*/  ISETP.NE.U32.AND P3, PT, R88, RZ, PT ;  /* 0x000000ff5800720c */ /* 0x000fe20003f65070 */
[----:B------:R-:W-:Y:S01]  /*5680*/  UISETP.NE.AND UP1, UPT, UR44, URZ, UPT ;  /* 0x000000ff2c00728c */ /* 0x000fe2000bf25270 */
[----:B------:R-:W-:Y:S02]  /*5690*/  ISETP.NE.U32.AND P4, PT, R84, RZ, PT ;  /* 0x000000ff5400720c */ /* 0x000fe40003f85070 */
[----:B------:R-:W-:Y:S02]  /*56a0*/  ISETP.NE.AND.EX P3, PT, R89, RZ, PT, P3 ;  /* 0x000000ff5900720c */ /* 0x000fe40003f65330 */
[----:B------:R-:W-:Y:S02]  /*56b0*/  PLOP3.LUT P1, PT, PT, PT, PT, 0x8, 0x80 ;  /* 0x000000000080781c */ /* 0x000fe40003f2e170 */
[----:B------:R-:W-:Y:S02]  /*56c0*/  PLOP3.LUT P0, PT, PT, PT, UP1, 0x80, 0x8 ;  /* 0x000000000008781c */ /* 0x000fe40003f0f018 */
[----:B------:R-:W-:Y:S02]  /*56d0*/  ISETP.NE.AND.EX P4, PT, R85, RZ, PT, P4 ;  /* 0x000000ff5500720c */ /* 0x000fe40003f85340 */
[----:B------:R-:W1:Y:S09]  /*56e0*/  @UP1 LDCU.64 UR4, c[0x0][0x888] ;  /* 0x00011100ff0417ac */ /* 0x000e720008000a00 */
[----:B------:R-:W-:Y:S01]  /*56f0*/  @P0 PLOP3.LUT P1, PT, P3, PT, PT, 0x80, 0x8 ;  /* 0x000000000008081c */ /* 0x000fe20001f2f070 */
[----:B-1----:R-:W-:Y:S04]  /*5700*/  @UP1 UISETP.NE.U32.AND UP0, UPT, UR4, URZ, UPT ;  /* 0x000000ff0400128c */ /* 0x002fe8000bf05070 */
[----:B------:R-:W-:Y:S04]  /*5710*/  @UP1 UISETP.NE.AND.EX UP0, UPT, UR5, URZ, UPT, UP0 ;  /* 0x000000ff0500128c */ /* 0x000fe8000bf05300 */
[----:B------:R-:W-:Y:S01]  /*5720*/  @UP1 USEL UR4, URZ, 0xffffffff, UP0 ;  /* 0xffffffffff041887 */ /* 0x000fe20008000000 */
[----:B------:R-:W-:Y:S11]  /*5730*/  @!P3 BRA `(.L_x_100) ;  /* 0x00000000002cb947 */ /* 0x000ff60003800000 */
[----:B------:R-:W-:Y:S01]  /*5740*/  ISETP.NE.U32.AND P2, PT, R86, RZ, PT ;  /* 0x000000ff5600720c */ /* 0x000fe20003f45070 */
[----:B------:R-:W-:Y:S03]  /*5750*/  IMAD.MOV.U32 R99, RZ, RZ, 0x1 ;  /* 0x00000001ff637424 */ /* 0x000fe600078e00ff */
[----:B------:R-:W-:Y:S11]  /*5760*/  ISETP.NE.AND.EX P2, PT, R87, RZ, PT, P2 ;  /* 0x000000ff5700720c */ /* 0x000ff60003f45320 */
[----:B------:R-:W-:Y:S02]  /*5770*/  @!UPT UIADD3 URZ, UPT, UPT, URZ, URZ, URZ ;  /* 0x000000fffffff290 */ /* 0x000fe4000fffe0ff */
[----:B------:R-:W1:Y:S01]  /*5780*/  @P2 LDC.64 R2, c[0x0][0x888] ;  /* 0x00022200ff022b82 */ /* 0x000e620000000a00 */
[----:B------:R-:W-:Y:S04]  /*5790*/  @P2 IMAD R0, R88, UR36, RZ ;  /* 0x0000002458002c24 */ /* 0x000fe8000f8e02ff */
[----:B-1----:R-:W-:Y:S04]  /*57a0*/  @P2 IMAD.WIDE R2, R0, 0x4, R2 ;  /* 0x0000000400022825 */ /* 0x002fe800078e0202 */
[----:B------:R-:W-:Y:S01]  /*57b0*/  HFMA2 R0, -RZ, RZ, 0, 5.9604644775390625e-08 ;  /* 0x00000001ff007431 */ /* 0x000fe200000001ff */
[----:B-----5:R1:W5:Y:S04]  /*57c0*/  @P2 LDG.E R48, desc[UR40][R2.64] ;  /* 0x0000002802302981 */ /* 0x020368000c1e1900 */
[----:B------:R-:W-:Y:S01]  /*57d0*/  @!P2 PRMT R99, R0, 0x7610, R99 ;  /* 0x000076100063a816 */ /* 0x000fe20000000063 */
[----:B-1----:R-:W2:Y:S06]  /*57e0*/  @!P2 LDC R48, c[0x0][0x880] ;  /* 0x00022000ff30ab82 */ /* 0x002eac0000000800 */
.L_x_100:
[----:B------:R-:W-:Y:S05]  /*57f0*/  @!P4 BRA `(.L_x_101) ;  /* 0x000000000020c947 */ /* 0x000fea0003800000 */
[----:B------:R-:W-:Y:S04]  /*5800*/  ISETP.NE.U32.AND P2, PT, R82, RZ, PT ;  /* 0x000000ff5200720c */ /* 0x000fe80003f45070 */
[----:B------:R-:W-:Y:S11]  /*5810*/  ISETP.NE.AND.EX P2, PT, R83, RZ, PT, P2 ;  /* 0x000000ff5300720c */ /* 0x000ff60003f45320 */
[----:B------:R-:W-:Y:S02]  /*5820*/  @!UPT UIADD3 URZ, UPT, UPT, URZ, URZ, URZ ;  /* 0x000000fffffff290 */ /* 0x000fe4000fffe0ff */
[----:B------:R-:W1:Y:S01]  /*5830*/  @P2 LDC.64 R2, c[0x0][0x8a8] ;  /* 0x00022a00ff022b82 */ /* 0x000e620000000a00 */
[----:B------:R-:W-:Y:S04]  /*5840*/  @P2 IMAD R0, R84, UR36, RZ ;  /* 0x0000002454002c24 */ /* 0x000fe8000f8e02ff */
[----:B-1----:R-:W-:Y:S05]  /*5850*/  @P2 IMAD.WIDE R2, R0, 0x4, R2 ;  /* 0x0000000400022825 */ /* 0x002fea00078e0202 */
[----:B-----5:R1:W5:Y:S02]  /*5860*/  @P2 LDG.E R46, desc[UR40][R2.64] ;  /* 0x00000028022e2981 */ /* 0x020364000c1e1900 */
[----:B-1----:R-:W3:Y:S02]  /*5870*/  @!P2 LDC R46, c[0x0][0x8a0] ;  /* 0x00022800ff2eab82 */ /* 0x002ee40000000800 */
.L_x_101:
[----:B--2--5:R-:W-:Y:S01]  /*5880*/  @P0 ISETP.NE.AND P4, PT, R48, RZ, PT ;  /* 0x000000ff3000020c */ /* 0x024fe20003f85270 */
[----:B------:R-:W-:Y:S01]  /*5890*/  IMAD.U32 R0, RZ, RZ, UR4 ;  /* 0x00000004ff007e24 */ /* 0x000fe2000f8e00ff */
[----:B------:R-:W-:Y:S01]  /*58a0*/  @P0 LOP3.LUT P2, RZ, R99, 0xff, RZ, 0xc0, !PT ;  /* 0x000000ff63ff0812 */ /* 0x000fe2000784c0ff */
[----:B------:R-:W-:Y:S01]  /*58b0*/  BSSY B1, `(.L_x_102) ;  /* 0x0000034000017945 */ /* 0x000fe20003800000 */
[----:B------:R-:W-:Y:S01]  /*58c0*/  @P0 SEL R3, RZ, 0xffffffff, P4 ;  /* 0xffffffffff030807 */ /* 0x000fe20002000000 */
[C---:B------:R-:W-:Y:S01]  /*58d0*/  IMAD R32, R44.reuse, 0x20, R47 ;  /* 0x000000202c207824 */ /* 0x040fe200078e022f */
[----:B------:R-:W-:Y:S02]  /*58e0*/  LEA R113, R44, UR43, 0x3 ;  /* 0x0000002b2c717c11 */ /* 0x000fe4000f8e18ff */
[----:B------:R-:W-:Y:S02]  /*58f0*/  CS2R R58, SRZ ;  /* 0x00000000003a7805 */ /* 0x000fe4000001ff00 */
[----:B------:R-:W-:Y:S02]  /*5900*/  @P1 SEL R3, R0, R3, !P2 ;  /* 0x0000000300031207 */ /* 0x000fe40005000000 */
[----:B------:R-:W-:Y:S02]  /*5910*/  CS2R R56, SRZ ;  /* 0x0000000000387805 */ /* 0x000fe4000001ff00 */
[----:B------:R-:W-:Y:S02]  /*5920*/  SHF.L.U32 R2, R110, 0x1f, RZ ;  /* 0x0000001f6e027819 */ /* 0x000fe400000006ff */
[----:B------:R-:W-:Y:S02]  /*5930*/  CS2R R54, SRZ ;  /* 0x0000000000367805 */ /* 0x000fe4000001ff00 */
[----:B------:R-:W-:Y:S02]  /*5940*/  @P0 LOP3.LUT R3, R3, 0x1, RZ, 0xc0, !PT ;  /* 0x0000000103030812 */ /* 0x000fe400078ec0ff */
[----:B------:R-:W-:Y:S02]  /*5950*/  CS2R R52, SRZ ;  /* 0x0000000000347805 */ /* 0x000fe4000001ff00 */
[----:B------:R-:W-:Y:S02]  /*5960*/  PLOP3.LUT P5, PT, PT, PT, PT, 0x8, 0x80 ;  /* 0x000000000080781c */ /* 0x000fe40003fae170 */
[----:B------:R-:W-:Y:S11]  /*5970*/  ISETP.NE.U32.OR P1, PT, R3, 0x1, !P0 ;  /* 0x000000010300780c */ /* 0x000ff60004725470 */
[----:B------:R-:W-:Y:S02]  /*5980*/  @!UPT UIADD3 URZ, UPT, UPT, URZ, URZ, URZ ;  /* 0x000000fffffff290 */ /* 0x000fe4000fffe0ff */
[----:B------:R-:W-:Y:S04]  /*5990*/  @P1 SHF.L.U32 R4, R108, 0x1f, RZ ;  /* 0x0000001f6c041819 */ /* 0x000fe800000006ff */
[----:B------:R-:W1:Y:S01]  /*59a0*/  @P1 SYNCS.PHASECHK.TRANS64.TRYWAIT P0, [UR43+0x40], R4 ;  /* 0x00004004ff0015a7 */ /* 0x000e62000800112b */
[----:B------:R2:W4:Y:S01]  /*59b0*/  SYNCS.PHASECHK.TRANS64.TRYWAIT P4, [R113+URZ+0x80], R2 ;  /* 0x00008002710075a7 */ /* 0x00052200080811ff */
[----:B-1----:R-:W-:Y:S01]  /*59c0*/  @P1 PLOP3.LUT P5, PT, P0, PT, PT, 0x8, 0x80 ;  /* 0x000000000080181c */ /* 0x002fe200007ae170 */
[----:B------:R-:W-:Y:S01]  /*59d0*/  @!UPT UIADD3 URZ, UPT, UPT, URZ, URZ, URZ ;  /* 0x000000fffffff290 */ /* 0x000fe2000fffe0ff */
[----:B--2-4-:R-:W-:Y:S11]  /*59e0*/  @!P1 BRA `(.L_x_103) ;  /* 0x0000000000809947 */ /* 0x014ff60003800000 */
[----:B------:R-:W-:Y:S01]  /*59f0*/  ISETP.NE.U32.AND P0, PT, RZ, UR38, PT ;  /* 0x00000026ff007c0c */ /* 0x000fe2000bf05070 */
[----:B------:R-:W-:Y:S01]  /*5a00*/  BSSY B0, `(.L_x_104) ;  /* 0x0000012000007945 */ /* 0x000fe20003800000 */
[----:B------:R-:W-:Y:S02]  /*5a10*/  ISETP.NE.AND P2, PT, R48, RZ, PT ;  /* 0x000000ff3000720c */ /* 0x000fe40003f45270 */
[----:B------:R-:W-:Y:S02]  /*5a20*/  CS2R R54, SRZ ;  /* 0x0000000000367805 */ /* 0x000fe4000001ff00 */
[----:B------:R-:W-:Y:S02]  /*5a30*/  ISETP.NE.AND.EX P0, PT, RZ, UR39, PT, P0 ;  /* 0x00000027ff007c0c */ /* 0x000fe4000bf05300 */
[----:B------:R-:W-:Y:S02]  /*5a40*/  CS2R R52, SRZ ;  /* 0x0000000000347805 */ /* 0x000fe4000001ff00 */
[----:B------:R-:W-:Y:S02]  /*5a50*/  LOP3.LUT P1, RZ, R99, 0xff, RZ, 0xc0, !PT ;  /* 0x000000ff63ff7812 */ /* 0x000fe4000782c0ff */
[----:B------:R-:W-:Y:S02]  /*5a60*/  CS2R R58, SRZ ;  /* 0x00000000003a7805 */ /* 0x000fe4000001ff00 */
[----:B------:R-:W-:Y:S02]  /*5a70*/  SEL R0, RZ, 0xffffffff, P2 ;  /* 0xffffffffff007807 */ /* 0x000fe40001000000 */
[----:B------:R-:W-:Y:S02]  /*5a80*/  CS2R R56, SRZ ;  /* 0x0000000000387805 */ /* 0x000fe4000001ff00 */
[----:B------:R-:W-:Y:S04]  /*5a90*/  SEL R3, RZ, 0xffffffff, P0 ;  /* 0xffffffffff037807 */ /* 0x000fe80000000000 */
[----:B------:R-:W-:Y:S04]  /*5aa0*/  @P3 SEL R0, R3, R0, !P1 ;  /* 0x0000000003003207 */ /* 0x000fe80004800000 */
[----:B------:R-:W-:Y:S04]  /*5ab0*/  LOP3.LUT R0, R0, 0x1, RZ, 0xc0, !PT ;  /* 0x0000000100007812 */ /* 0x000fe800078ec0ff */
[----:B------:R-:W-:Y:S01]  /*5ac0*/  ISETP.NE.U32.AND P0, PT, R0, 0x1, PT ;  /* 0x000000010000780c */ /* 0x000fe20003f05070 */
[----:B------:R-:W-:Y:S01]  /*5ad0*/  @!UPT UIADD3 URZ, UPT, UPT, URZ, URZ, URZ ;  /* 0x000000fffffff290 */ /* 0x000fe2000fffe0ff */
[----:B------:R-:W-:Y:S11]  /*5ae0*/  @!P5 BRA `(.L_x_105) ;  /* 0x00000000000cd947 */ /* 0x000ff60003800000 */
[----:B------:R-:W-:Y:S04]  /*5af0*/  SHF.L.U32 R3, R108, 0x1f, RZ ;  /* 0x0000001f6c037819 */ /* 0x000fe800000006ff */
[----:B------:R-:W1:Y:S02]  /*5b00*/  SYNCS.PHASECHK.TRANS64.TRYWAIT P1, [UR43+0x40], R3 ;  /* 0x00004003ff0075a7 */ /* 0x000e64000802112b */
[----:B-1----:R-:W-:Y:S05]  /*5b10*/  @!P1 BRA `(.L_x_106) ;  /* 0x0000001400b89947 */ /* 0x002fea0003800000 */
.L_x_105:
[----:B------:R-:W-:Y:S05]  /*5b20*/  BSYNC B0 ;  /* 0x0000000000007941 */ /* 0x000fea0003800000 */
.L_x_104:
[----:B------:R2:W4:Y:S01]  /*5b30*/  @P0 LDS.128 R52, [R105+UR43+0x200] ;  /* 0x0002002b69340984 */ /* 0x0005220008000c00 */
[----:B------:R-:W-:Y:S01]  /*5b40*/  UIADD3 UR4, UPT, UPT, UR43, 0x48, URZ ;  /* 0x000000482b047890 */ /* 0x000fe2000fffe0ff */
[----:B------:R-:W-:Y:S02]  /*5b50*/  LOP3.LUT R108, R108, 0x1, RZ, 0x3c, !PT ;  /* 0x000000016c6c7812 */ /* 0x000fe400078e3cff */
[----:B------:R2:W1:Y:S01]  /*5b60*/  @P0 LDS.128 R56, [R104+0x10] ;  /* 0x0000100068380984 */ /* 0x0004620000000c00 */
[----:B------:R-:W-:Y:S01]  /*5b70*/  UPRMT UR4, UR37, 0x654, UR4 ;  /* 0x0000065425047896 */ /* 0x000fe20008000004 */
[----:B------:R-:W-:Y:S01]  /*5b80*/  @!PT LDS RZ, [RZ] ;  /* 0x00000000fffff984 */ /* 0x000fe20000000800 */
[----:B------:R-:W-:Y:S01]  /*5b90*/  @!PT LDS RZ, [RZ] ;  /* 0x00000000fffff984 */ /* 0x000fe20000000800 */
[----:B------:R-:W-:Y:S01]  /*5ba0*/  @!PT LDS RZ, [RZ] ;  /* 0x00000000fffff984 */ /* 0x000fe20000000800 */
[----:B------:R-:W-:Y:S01]  /*5bb0*/  @!PT LDS RZ, [RZ] ;  /* 0x00000000fffff984 */ /* 0x000fe20000000800 */
[----:B------:R5:W-:Y:S06]  /*5bc0*/  MEMBAR.ALL.CTA ;  /* 0x0000000000007992 */ /* 0x000bec0000008000 */
[----:B-----5:R-:W5:Y:S02]  /*5bd0*/  FENCE.VIEW.ASYNC.S ;  /* 0x00000000000073c6 */ /* 0x020f640000000000 */
[----:B-----5:R-:W-:Y:S03]  /*5be0*/  SYNCS.ARRIVE.TRANS64.RED.A1T0 RZ, [UR4], RZ ;  /* 0x000000ffffff79a7 */ /* 0x020fe60008100404 */
.L_x_103:
[----:B------:R-:W-:Y:S05]  /*5bf0*/  BSYNC B1 ;  /* 0x0000000000017941 */ /* 0x000fea0003800000 */
.L_x_102:
[----:B-1----:R-:W-:Y:S04]  /*5c00*/  SHF.R.U32.HI R3, RZ, 0x15, R32 ;  /* 0x00000015ff037819 */ /* 0x002fe80000011620 */
[----:B------:R-:W-:Y:S01]  /*5c10*/  LOP3.LUT P0, RZ, R3, 0x3, R106, 0x48, !PT ;  /* 0x0000000303ff7812 */ /* 0x000fe2000780486a */
[----:B------:R-:W-:Y:S01]  /*5c20*/  @!UPT UIADD3 URZ, UPT, UPT, URZ, URZ, URZ ;  /* 0x000000fffffff290 */ /* 0x000fe2000fffe0ff */
[----:B------:R-:W-:Y:S11]  /*5c30*/  @P4 BRA `(.L_x_107) ;  /* 0x0000000000084947 */ /* 0x000ff60003800000 */
[----:B------:R-:W1:Y:S02]  /*5c40*/  SYNCS.PHASECHK.TRANS64.TRYWAIT P1, [R113+URZ+0x80], R2 ;  /* 0x00008002710075a7 */ /* 0x000e6400080211ff */
[----:B-1----:R-:W-:Y:S05]  /*5c50*/  @!P1 BRA `(.L_x_108) ;  /* 0x0000001400809947 */ /* 0x002fea0003800000 */
.L_x_107:
[----:B------:R-:W-:Y:S05]  /*5c60*/  @!P0 BRA `(.L_x_109) ;  /* 0x0000000000408947 */ /* 0x000fea0003800000 */
[----:B------:R-:W1:Y:S01]  /*5c70*/  LDCU.64 UR8, c[0x4][0x70] ;  /* 0x01000e00ff0877ac */ /* 0x000e620008000a00 */
[----:B------:R-:W-:Y:S01]  /*5c80*/  MOV R3, 0x0 ;  /* 0x0000000000037802 */ /* 0x000fe20000000f00 */
[----:B------:R-:W-:Y:S02]  /*5c90*/  HFMA2 R12, -RZ, RZ, 0, 5.9604644775390625e-08 ;  /* 0x00000001ff0c7431 */ /* 0x000fe400000001ff */
[----:B------:R-:W-:Y:S02]  /*5ca0*/  IMAD.MOV.U32 R8, RZ, RZ, 0x192 ;  /* 0x00000192ff087424 */ /* 0x000fe400078e00ff */
[----:B------:R-:W-:Y:S01]  /*5cb0*/  IMAD.MOV.U32 R13, RZ, RZ, RZ ;  /* 0x000000ffff0d7224 */ /* 0x000fe200078e00ff */
[----:B------:R-:W5:Y:S01]  /*5cc0*/  LDCU.64 UR6, c[0x4][0x78] ;  /* 0x01000f00ff0677ac */ /* 0x000f620008000a00 */
[----:B------:R-:W2:Y:S01]  /*5cd0*/  LDC.64 R2, c[0x4][R3] ;  /* 0x0100000003027b82 */ /* 0x000ea20000000a00 */
[----:B------:R-:W3:Y:S01]  /*5ce0*/  LDCU.64 UR4, c[0x4][0x10] ;  /* 0x01000200ff0477ac */ /* 0x000ee20008000a00 */
[----:B-1----:R-:W-:Y:S01]  /*5cf0*/  MOV R5, UR9 ;  /* 0x0000000900057c02 */ /* 0x002fe20008000f00 */
[----:B------:R-:W-:Y:S01]  /*5d00*/  IMAD.U32 R4, RZ, RZ, UR8 ;  /* 0x00000008ff047e24 */ /* 0x000fe2000f8e00ff */
[----:B-----5:R-:W-:Y:S01]  /*5d10*/  MOV R7, UR7 ;  /* 0x0000000700077c02 */ /* 0x020fe20008000f00 */
[----:B------:R-:W-:Y:S01]  /*5d20*/  IMAD.U32 R6, RZ, RZ, UR6 ;  /* 0x00000006ff067e24 */ /* 0x000fe2000f8e00ff */
[----:B---3--:R-:W-:Y:S01]  /*5d30*/  MOV R11, UR5 ;  /* 0x00000005000b7c02 */ /* 0x008fe20008000f00 */
[----:B------:R-:W-:Y:S02]  /*5d40*/  IMAD.U32 R10, RZ, RZ, UR4 ;  /* 0x00000004ff0a7e24 */ /* 0x000fe4000f8e00ff */
[----:B------:R-:W-:Y:S07]  /*5d50*/  LEPC R20, `(.L_x_109) ;  /* 0x000000001014794e */ /* 0x000fee0000000000 */
[----:B--2-4-:R-:W-:Y:S05]  /*5d60*/  CALL.ABS.NOINC R2 ;  /* 0x0000000002007343 */ /* 0x014fea0003c00000 */
.L_x_109:
[----:B------:R-:W-:Y:S01]  /*5d70*/  LOP3.LUT P0, RZ, R103, 0x60, RZ, 0xc0, !PT ;  /* 0x0000006067ff7812 */ /* 0x000fe2000780c0ff */
[----:B------:R-:W-:Y:S05]  /*5d80*/  WARPSYNC.ALL ;  /* 0x0000000000007948 */ /* 0x000fea0003800000 */
[----:B------:R-:W-:Y:S01]  /*5d90*/  R2UR UR4, R32 ;  /* 0x00000000200472ca */ /* 0x000fe200000e0000 */
[----:B----4-:R-:W-:Y:S01]  /*5da0*/  IMAD.U32 R75, R54, 0x10000, RZ ;  /* 0x00010000364b7824 */ /* 0x010fe200078e00ff */
[----:B------:R-:W-:Y:S01]  /*5db0*/  SHF.L.U32 R51, R52, 0x10, RZ ;  /* 0x0000001034337819 */ /* 0x000fe200000006ff */
[----:B------:R-:W-:Y:S01]  /*5dc0*/  IMAD.U32 R74, R56, 0x10000, RZ ;  /* 0x00010000384a7824 */ /* 0x000fe200078e00ff */
[----:B------:R-:W-:Y:S01]  /*5dd0*/  PRMT R49, R52, 0x8880, RZ ;  /* 0x0000888034317816 */ /* 0x000fe200000000ff */
[----:B------:R-:W-:Y:S01]  /*5de0*/  IMAD.U32 R64, R58, 0x10000, RZ ;  /* 0x000100003a407824 */ /* 0x000fe200078e00ff */
[----:B------:R-:W-:Y:S01]  /*5df0*/  SHF.L.U32 R50, R52, 0x8, RZ ;  /* 0x0000000834327819 */ /* 0x000fe200000006ff */
[----:B------:R-:W-:Y:S01]  /*5e00*/  BSSY.RECONVERGENT B0, `(.L_x_110) ;  /* 0x000009f000007945 */ /* 0x000fe20003800200 */
[----:B------:R-:W-:Y:S02]  /*5e10*/  SHF.R.S32.HI R51, RZ, 0x18, R51 ;  /* 0x00000018ff337819 */ /* 0x000fe40000011433 */
[----:B------:R-:W-:Y:S02]  /*5e20*/  PRMT R80, R53, 0x8880, RZ ;  /* 0x0000888035507816 */ /* 0x000fe400000000ff */
[----:B------:R-:W-:Y:S01]  /*5e30*/  SHF.R.S32.HI R50, RZ, 0x18, R50 ;  /* 0x00000018ff327819 */ /* 0x000fe20000011432 */
[----:B------:R-:W1:Y:S01]  /*5e40*/  LDTM.x32 R4, tmem[UR4] ;  /* 0x00000004000479ee */ /* 0x000e6200082c0000 */
[----:B------:R-:W-:Y:S01]  /*5e50*/  NOP ;  /* 0x0000000000007918 */ /* 0x000fe20000000000 */
[----:B------:R-:W-:Y:S02]  /*5e60*/  IADD3 R113, PT, PT, R113, 0xa0, RZ ;  /* 0x000000a071717810 */ /* 0x000fe40007ffe0ff */
[----:B------:R-:W-:Y:S02]  /*5e70*/  SHF.R.S32.HI R52, RZ, 0x18, R52 ;  /* 0x00000018ff347819 */ /* 0x000fe40000011434 */
[----:B------:R-:W-:Y:S02]  /*5e80*/  LOP3.LUT R113, R113, 0xfefffff8, RZ, 0xc0, !PT ;  /* 0xfefffff871717812 */ /* 0x000fe400078ec0ff */
[----:B------:R-:W-:Y:S02]  /*5e90*/  SHF.L.U32 R79, R53, 0x10, RZ ;  /* 0x00000010354f7819 */ /* 0x000fe400000006ff */
[----:B-1----:R1:W-:Y:S01]  /*5ea0*/  SYNCS.ARRIVE.TRANS64.RED.A1T0 RZ, [R113+URZ], RZ ;  /* 0x000000ff71ff79a7 */ /* 0x0023e200081004ff */
[----:B------:R-:W-:Y:S02]  /*5eb0*/  PRMT R77, R54, 0x8880, RZ ;  /* 0x00008880364d7816 */ /* 0x000fe400000000ff */
[C---:B------:R-:W-:Y:S02]  /*5ec0*/  PRMT R71, R55.reuse, 0x8880, RZ ;  /* 0x0000888037477816 */ /* 0x040fe400000000ff */
[----:B------:R-:W-:Y:S02]  /*5ed0*/  SHF.L.U32 R70, R55, 0x10, RZ ;  /* 0x0000001037467819 */ /* 0x000fe400000006ff */
[----:B------:R-:W-:Y:S02]  /*5ee0*/  PRMT R76, R56, 0x8880, RZ ;  /* 0x00008880384c7816 */ /* 0x000fe400000000ff */
[C---:B------:R-:W-:Y:S02]  /*5ef0*/  PRMT R68, R57.reuse, 0x8880, RZ ;  /* 0x0000888039447816 */ /* 0x040fe400000000ff */
[----:B------:R-:W-:Y:S02]  /*5f00*/  SHF.L.U32 R67, R57, 0x10, RZ ;  /* 0x0000001039437819 */ /* 0x000fe400000006ff */
[----:B------:R-:W-:Y:S01]  /*5f10*/  PRMT R65, R58, 0x8880, RZ ;  /* 0x000088803a417816 */ /* 0x000fe200000000ff */
[C---:B---3--:R-:W-:Y:S01]  /*5f20*/  IMAD R0, R46.reuse, R4, RZ ;  /* 0x000000042e007224 */ /* 0x048fe200078e02ff */
[C---:B------:R-:W-:Y:S01]  /*5f30*/  PRMT R62, R59.reuse, 0x8880, RZ ;  /* 0x000088803b3e7816 */ /* 0x040fe200000000ff */
[C---:B------:R-:W-:Y:S01]  /*5f40*/  IMAD R2, R46.reuse, R5, RZ ;  /* 0x000000052e027224 */ /* 0x040fe200078e02ff */
[----:B------:R-:W-:Y:S01]  /*5f50*/  SHF.L.U32 R61, R59, 0x10, RZ ;  /* 0x000000103b3d7819 */ /* 0x000fe200000006ff */
[C---:B------:R-:W-:Y:S01]  /*5f60*/  IMAD R3, R46.reuse, R6, RZ ;  /* 0x000000062e037224 */ /* 0x040fe200078e02ff */
[----:B------:R-:W-:Y:S01]  /*5f70*/  SHF.L.U32 R78, R53, 0x8, RZ ;  /* 0x00000008354e7819 */ /* 0x000fe200000006ff */
[-C--:B------:R-:W-:Y:S01]  /*5f80*/  IMAD R0, R49, R48.reuse, R0 ;  /* 0x0000003031007224 */ /* 0x080fe200078e0200 */
[----:B------:R-:W-:Y:S01]  /*5f90*/  SHF.R.S32.HI R53, RZ, 0x18, R53 ;  /* 0x00000018ff357819 */ /* 0x000fe20000011435 */
[----:B------:R-:W-:Y:S01]  /*5fa0*/  IMAD R7, R46, R7, RZ ;  /* 0x000000072e077224 */ /* 0x000fe200078e02ff */
[----:B------:R-:W-:Y:S01]  /*5fb0*/  SHF.L.U32 R72, R54, 0x8, RZ ;  /* 0x0000000836487819 */ /* 0x000fe200000006ff */
[-C--:B------:R-:W-:Y:S01]  /*5fc0*/  IMAD R2, R51, R48.reuse, R2 ;  /* 0x0000003033027224 */ /* 0x080fe200078e0202 */
[----:B------:R-:W-:Y:S01]  /*5fd0*/  SHF.R.S32.HI R51, RZ, 0x18, R78 ;  /* 0x00000018ff337819 */ /* 0x000fe2000001144e */
[----:B------:R-:W-:Y:S01]  /*5fe0*/  IMAD R3, R50, R48, R3 ;  /* 0x0000003032037224 */ /* 0x000fe200078e0203 */
[----:B------:R-:W-:Y:S01]  /*5ff0*/  SHF.R.S32.HI R50, RZ, 0x18, R79 ;  /* 0x00000018ff327819 */ /* 0x000fe2000001144f */
[----:B------:R-:W-:Y:S01]  /*6000*/  IMAD.MOV.U32 R49, RZ, RZ, R80 ;  /* 0x000000ffff317224 */ /* 0x000fe200078e0050 */
[----:B------:R-:W-:Y:S01]  /*6010*/  SHF.R.S32.HI R54, RZ, 0x18, R54 ;  /* 0x00000018ff367819 */ /* 0x000fe20000011436 */
[----:B------:R-:W-:Y:S01]  /*6020*/  IMAD R8, R46, R8, RZ ;  /* 0x000000082e087224 */ /* 0x000fe200078e02ff */
[----:B------:R-:W-:Y:S01]  /*6030*/  SHF.L.U32 R69, R55, 0x8, RZ ;  /* 0x0000000837457819 */ /* 0x000fe200000006ff */
[----:B------:R-:W-:Y:S01]  /*6040*/  IMAD R7, R52, R48, R7 ;  /* 0x0000003034077224 */ /* 0x000fe200078e0207 */
[----:B------:R-:W-:Y:S01]  /*6050*/  SHF.R.S32.HI R55, RZ, 0x18, R55 ;  /* 0x00000018ff377819 */ /* 0x000fe20000011437 */
[C---:B------:R-:W-:Y:S01]  /*6060*/  IMAD R9, R46.reuse, R9, RZ ;  /* 0x000000092e097224 */ /* 0x040fe200078e02ff */
[----:B------:R-:W-:Y:S01]  /*6070*/  SHF.R.S32.HI R52, RZ, 0x18, R56 ;  /* 0x00000018ff347819 */ /* 0x000fe20000011438 */
[C---:B------:R-:W-:Y:S01]  /*6080*/  IMAD R10, R46.reuse, R10, RZ ;  /* 0x0000000a2e0a7224 */ /* 0x040fe200078e02ff */
[----:B------:R-:W-:Y:S01]  /*6090*/  I2IP.S8.S32.SAT R93, R7, R3, RZ ;  /* 0x00000003075d7239 */ /* 0x000fe200000014ff */
[----:B------:R-:W-:Y:S01]  /*60a0*/  IMAD R8, R49, R48, R8 ;  /* 0x0000003031087224 */ /* 0x000fe200078e0208 */
[----:B------:R-:W-:Y:S01]  /*60b0*/  MOV R49, R77 ;  /* 0x0000004d00317202 */ /* 0x000fe20000000f00 */
[----:B------:R-:W-:Y:S01]  /*60c0*/  IMAD R11, R46, R11, RZ ;  /* 0x0000000b2e0b7224 */ /* 0x000fe200078e02ff */
[----:B------:R-:W-:Y:S01]  /*60d0*/  I2IP.S8.S32.SAT R92, R2, R0, R93 ;  /* 0x00000000025c7239 */ /* 0x000fe2000000145d */
[-C--:B------:R-:W-:Y:S01]  /*60e0*/  IMAD R9, R50, R48.reuse, R9 ;  /* 0x0000003032097224 */ /* 0x080fe200078e0209 */
[----:B------:R-:W-:Y:S01]  /*60f0*/  SHF.R.S32.HI R50, RZ, 0x18, R75 ;  /* 0x00000018ff327819 */ /* 0x000fe2000001144b */
[----:B------:R-:W-:Y:S01]  /*6100*/  IMAD R10, R51, R48, R10 ;  /* 0x00000030330a7224 */ /* 0x000fe200078e020a */
[----:B------:R-:W-:Y:S01]  /*6110*/  MOV R51, R71 ;  /* 0x0000004700337202 */ /* 0x000fe20000000f00 */
[----:B------:R-:W-:Y:S01]  /*6120*/  IMAD R4, R46, R12, RZ ;  /* 0x0000000c2e047224 */ /* 0x000fe200078e02ff */
[----:B------:R-:W-:Y:S01]  /*6130*/  SHF.L.U32 R73, R56, 0x8, RZ ;  /* 0x0000000838497819 */ /* 0x000fe200000006ff */
[-C--:B------:R-:W-:Y:S01]  /*6140*/  IMAD R11, R53, R48.reuse, R11 ;  /* 0x00000030350b7224 */ /* 0x080fe200078e020b */
[----:B------:R-:W-:Y:S01]  /*6150*/  SHF.R.S32.HI R53, RZ, 0x18, R69 ;  /* 0x00000018ff357819 */ /* 0x000fe20000011445 */
[C---:B------:R-:W-:Y:S01]  /*6160*/  IMAD R5, R46.reuse, R13, RZ ;  /* 0x0000000d2e057224 */ /* 0x040fe200078e02ff */
[----:B------:R-:W-:Y:S01]  /*6170*/  SHF.R.S32.HI R56, RZ, 0x18, R57 ;  /* 0x00000018ff387819 */ /* 0x000fe20000011439 */
[----:B------:R-:W-:Y:S01]  /*6180*/  IMAD R4, R49, R48, R4 ;  /* 0x0000003031047224 */ /* 0x000fe200078e0204 */
[----:B------:R-:W-:Y:S01]  /*6190*/  SHF.R.S32.HI R49, RZ, 0x18, R72 ;  /* 0x00000018ff317819 */ /* 0x000fe20000011448 */
[C---:B------:R-:W-:Y:S01]  /*61a0*/  IMAD R6, R46.reuse, R14, RZ ;  /* 0x0000000e2e067224 */ /* 0x040fe200078e02ff */
[----:B------:R-:W-:Y:S01]  /*61b0*/  I2IP.S8.S32.SAT R94, R11, R10, RZ ;  /* 0x0000000a0b5e7239 */ /* 0x000fe200000014ff */
[----:B------:R-:W-:Y:S01]  /*61c0*/  IMAD R15, R46, R15, RZ ;  /* 0x0000000f2e0f7224 */ /* 0x000fe200078e02ff */
[----:B------:R-:W-:Y:S01]  /*61d0*/  SHF.L.U32 R66, R57, 0x8, RZ ;  /* 0x0000000839427819 */ /* 0x000fe200000006ff */
[----:B------:R-:W-:Y:S01]  /*61e0*/  IMAD R5, R50, R48, R5 ;  /* 0x0000003032057224 */ /* 0x000fe200078e0205 */
[----:B------:R-:W-:Y:S01]  /*61f0*/  I2IP.S8.S32.SAT R93, R9, R8, R94 ;  /* 0x00000008095d7239 */ /* 0x000fe2000000145e */
[C---:B------:R-:W-:Y:S01]  /*6200*/  IMAD R12, R46.reuse, R16, RZ ;  /* 0x000000102e0c7224 */ /* 0x040fe200078e02ff */
[----:B------:R-:W-:Y:S01]  /*6210*/  SHF.R.S32.HI R50, RZ, 0x18, R70 ;  /* 0x00000018ff327819 */ /* 0x000fe20000011446 */
[----:B------:R-:W-:Y:S01]  /*6220*/  IMAD R6, R49, R48, R6 ;  /* 0x0000003031067224 */ /* 0x000fe200078e0206 */
[----:B------:R-:W-:Y:S01]  /*6230*/  MOV R49, R76 ;  /* 0x0000004c00317202 */ /* 0x000fe20000000f00 */
[----:B------:R-:W-:Y:S01]  /*6240*/  IMAD R13, R46, R17, RZ ;  /* 0x000000112e0d7224 */ /* 0x000fe200078e02ff */
[----:B------:R-:W-:Y:S01]  /*6250*/  SHF.R.S32.HI R57, RZ, 0x18, R58 ;  /* 0x00000018ff397819 */ /* 0x000fe2000001143a */
[----:B------:R-:W-:Y:S01]  /*6260*/  IMAD R15, R54, R48, R15 ;  /* 0x00000030360f7224 */ /* 0x000fe200078e020f */
[----:B------:R-:W-:Y:S01]  /*6270*/  SHF.L.U32 R63, R58, 0x8, RZ ;  /* 0x000000083a3f7819 */ /* 0x000fe200000006ff */
[C---:B------:R-:W-:Y:S01]  /*6280*/  IMAD R14, R46.reuse, R18, RZ ;  /* 0x000000122e0e7224 */ /* 0x040fe200078e02ff */
[----:B------:R-:W-:Y:S01]  /*6290*/  SHF.R.S32.HI R58, RZ, 0x18, R59 ;  /* 0x00000018ff3a7819 */ /* 0x000fe2000001143b */
[----:B------:R-:W-:Y:S01]  /*62a0*/  IMAD R12, R51, R48, R12 ;  /* 0x00000030330c7224 */ /* 0x000fe200078e020c */
[----:B------:R-:W-:Y:S01]  /*62b0*/  I2IP.S8.S32.SAT R94, R15, R6, RZ ;  /* 0x000000060f5e7239 */ /* 0x000fe200000014ff */
[----:B------:R-:W-:Y:S01]  /*62c0*/  IMAD R19, R46, R19, RZ ;  /* 0x000000132e137224 */ /* 0x000fe200078e02ff */
[----:B------:R-:W-:Y:S01]  /*62d0*/  SHF.R.S32.HI R51, RZ, 0x18, R73 ;  /* 0x00000018ff337819 */ /* 0x000fe20000011449 */
[----:B------:R-:W-:Y:S01]  /*62e0*/  IMAD R13, R50, R48, R13 ;  /* 0x00000030320d7224 */ /* 0x000fe200078e020d */
[----:B------:R-:W-:Y:S01]  /*62f0*/  I2IP.S8.S32.SAT R94, R5, R4, R94 ;  /* 0x00000004055e7239 */ /* 0x000fe2000000145e */
[C---:B------:R-:W-:Y:S01]  /*6300*/  IMAD R16, R46.reuse, R20, RZ ;  /* 0x000000142e107224 */ /* 0x040fe200078e02ff */
[----:B------:R-:W-:Y:S01]  /*6310*/  SHF.R.S32.HI R50, RZ, 0x18, R74 ;  /* 0x00000018ff327819 */ /* 0x000fe2000001144a */
[-C--:B------:R-:W-:Y:S01]  /*6320*/  IMAD R14, R53, R48.reuse, R14 ;  /* 0x00000030350e7224 */ /* 0x080fe200078e020e */
[----:B------:R-:W-:Y:S01]  /*6330*/  SHF.L.U32 R60, R59, 0x8, RZ ;  /* 0x000000083b3c7819 */ /* 0x000fe200000006ff */
[----:B------:R-:W-:Y:S01]  /*6340*/  IMAD R17, R46, R21, RZ ;  /* 0x000000152e117224 */ /* 0x000fe200078e02ff */
[----:B-1----:R-:W-:Y:S01]  /*6350*/  IADD3 R113, PT, PT, R44, 0x1, RZ ;  /* 0x000000012c717810 */ /* 0x002fe20007ffe0ff */
[----:B------:R-:W-:Y:S01]  /*6360*/  IMAD R19, R55, R48, R19 ;  /* 0x0000003037137224 */ /* 0x000fe200078e0213 */
[----:B------:R-:W-:Y:S01]  /*6370*/  SHF.R.S32.HI R53, RZ, 0x18, R60 ;  /* 0x00000018ff357819 */ /* 0x000fe2000001143c */
[C---:B------:R-:W-:Y:S02]  /*6380*/  IMAD R18, R46.reuse, R22, RZ ;  /* 0x000000162e127224 */ /* 0x040fe400078e02ff */
[----:B------:R-:W-:Y:S01]  /*6390*/  IMAD R16, R49, R48, R16 ;  /* 0x0000003031107224 */ /* 0x000fe200078e0210 */
[----:B------:R-:W-:Y:S01]  /*63a0*/  I2IP.S8.S32.SAT R95, R19, R14, RZ ;  /* 0x0000000e135f7239 */ /* 0x000fe200000014ff */
[----:B------:R-:W-:Y:S02]  /*63b0*/  IMAD R23, R46, R23, RZ ;  /* 0x000000172e177224 */ /* 0x000fe400078e02ff */
[----:B------:R-:W-:Y:S01]  /*63c0*/  IMAD R17, R50, R48, R17 ;  /* 0x0000003032117224 */ /* 0x000fe200078e0211 */
[----:B------:R-:W-:Y:S01]  /*63d0*/  I2IP.S8.S32.SAT R95, R13, R12, R95 ;  /* 0x0000000c0d5f7239 */ /* 0x000fe2000000145f */
[C---:B------:R-:W-:Y:S01]  /*63e0*/  IMAD R20, R46.reuse, R24, RZ ;  /* 0x000000182e147224 */ /* 0x040fe200078e02ff */
[----:B------:R-:W-:Y:S01]  /*63f0*/  SHF.R.S32.HI R50, RZ, 0x18, R67 ;  /* 0x00000018ff327819 */ /* 0x000fe20000011443 */
[-C--:B------:R-:W-:Y:S01]  /*6400*/  IMAD R18, R51, R48.reuse, R18 ;  /* 0x0000003033127224 */ /* 0x080fe200078e0212 */
[----:B------:R-:W-:Y:S01]  /*6410*/  SHF.R.S32.HI R51, RZ, 0x18, R66 ;  /* 0x00000018ff337819 */ /* 0x000fe20000011442 */
[----:B------:R-:W-:Y:S01]  /*6420*/  IMAD.MOV.U32 R49, RZ, RZ, R68 ;  /* 0x000000ffff317224 */ /* 0x000fe200078e0044 */
[----:B------:R1:W-:Y:S01]  /*6430*/  STS.128 [R105+UR43+0x1200], R92 ;  /* 0x0012005c69007988 */ /* 0x0003e20008000c2b */
[----:B------:R-:W-:Y:S02]  /*6440*/  IMAD R21, R46, R25, RZ ;  /* 0x000000192e157224 */ /* 0x000fe400078e02ff */
[----:B------:R-:W-:Y:S02]  /*6450*/  IMAD R23, R52, R48, R23 ;  /* 0x0000003034177224 */ /* 0x000fe400078e0217 */
[C---:B------:R-:W-:Y:S02]  /*6460*/  IMAD R22, R46.reuse, R26, RZ ;  /* 0x0000001a2e167224 */ /* 0x040fe400078e02ff */
[----:B------:R-:W-:Y:S01]  /*6470*/  IMAD R20, R49, R48, R20 ;  /* 0x0000003031147224 */ /* 0x000fe200078e0214 */
[----:B------:R-:W-:Y:S01]  /*6480*/  I2IP.S8.S32.SAT R116, R23, R18, RZ ;  /* 0x0000001217747239 */ /* 0x000fe200000014ff */
[----:B------:R-:W-:Y:S01]  /*6490*/  IMAD R27, R46, R27, RZ ;  /* 0x0000001b2e1b7224 */ /* 0x000fe200078e02ff */
[----:B------:R-:W-:Y:S01]  /*64a0*/  MOV R49, R65 ;  /* 0x0000004100317202 */ /* 0x000fe20000000f00 */
[----:B------:R-:W-:Y:S01]  /*64b0*/  IMAD R21, R50, R48, R21 ;  /* 0x0000003032157224 */ /* 0x000fe200078e0215 */
[----:B------:R-:W-:Y:S01]  /*64c0*/  I2IP.S8.S32.SAT R116, R17, R16, R116 ;  /* 0x0000001011747239 */ /* 0x000fe20000001474 */
[----:B------:R-:W-:Y:S01]  /*64d0*/  IMAD R24, R46, R28, RZ ;  /* 0x0000001c2e187224 */ /* 0x000fe200078e02ff */
[----:B------:R-:W-:Y:S01]  /*64e0*/  SHF.R.S32.HI R50, RZ, 0x18, R64 ;  /* 0x00000018ff327819 */ /* 0x000fe20000011440 */
[----:B------:R-:W-:Y:S01]  /*64f0*/  IMAD R22, R51, R48, R22 ;  /* 0x0000003033167224 */ /* 0x000fe200078e0216 */
[----:B------:R-:W-:Y:S01]  /*6500*/  MOV R51, R62 ;  /* 0x0000003e00337202 */ /* 0x000fe20000000f00 */
[-C--:B------:R-:W-:Y:S02]  /*6510*/  IMAD R27, R56, R48.reuse, R27 ;  /* 0x00000030381b7224 */ /* 0x080fe400078e021b */
[C---:B------:R-:W-:Y:S02]  /*6520*/  IMAD R25, R46.reuse, R29, RZ ;  /* 0x0000001d2e197224 */ /* 0x040fe400078e02ff */
[----:B------:R-:W-:Y:S01]  /*6530*/  IMAD R24, R49, R48, R24 ;  /* 0x0000003031187224 */ /* 0x000fe200078e0218 */
[----:B------:R-:W-:Y:S01]  /*6540*/  SHF.R.S32.HI R49, RZ, 0x18, R63 ;  /* 0x00000018ff317819 */ /* 0x000fe2000001143f */
[C---:B------:R-:W-:Y:S01]  /*6550*/  IMAD R26, R46.reuse, R30, RZ ;  /* 0x0000001e2e1a7224 */ /* 0x040fe200078e02ff */
[----:B------:R-:W-:Y:S01]  /*6560*/  I2IP.S8.S32.SAT R117, R27, R22, RZ ;  /* 0x000000161b757239 */ /* 0x000fe200000014ff */
[----:B------:R-:W-:Y:S02]  /*6570*/  IMAD R31, R46, R31, RZ ;  /* 0x0000001f2e1f7224 */ /* 0x000fe400078e02ff */
[----:B------:R-:W-:Y:S01]  /*6580*/  IMAD R25, R50, R48, R25 ;  /* 0x0000003032197224 */ /* 0x000fe200078e0219 */
[----:B------:R-:W-:Y:S01]  /*6590*/  SHF.R.S32.HI R50, RZ, 0x18, R61 ;  /* 0x00000018ff327819 */ /* 0x000fe2000001143d */
[C---:B------:R-:W-:Y:S01]  /*65a0*/  IMAD R28, R46.reuse, R32, RZ ;  /* 0x000000202e1c7224 */ /* 0x040fe200078e02ff */
[----:B------:R-:W-:Y:S01]  /*65b0*/  I2IP.S8.S32.SAT R117, R21, R20, R117 ;  /* 0x0000001415757239 */ /* 0x000fe20000001475 */
[-C--:B------:R-:W-:Y:S02]  /*65c0*/  IMAD R26, R49, R48.reuse, R26 ;  /* 0x00000030311a7224 */ /* 0x080fe400078e021a */
[C---:B------:R-:W-:Y:S02]  /*65d0*/  IMAD R29, R46.reuse, R33, RZ ;  /* 0x000000212e1d7224 */ /* 0x040fe400078e02ff */
[-C--:B------:R-:W-:Y:S02]  /*65e0*/  IMAD R31, R57, R48.reuse, R31 ;  /* 0x00000030391f7224 */ /* 0x080fe400078e021f */
[----:B------:R-:W-:Y:S02]  /*65f0*/  IMAD R28, R51, R48, R28 ;  /* 0x00000030331c7224 */ /* 0x000fe400078e021c */
[----:B------:R-:W-:Y:S01]  /*6600*/  IMAD R30, R46, R34, RZ ;  /* 0x000000222e1e7224 */ /* 0x000fe200078e02ff */
[----:B------:R-:W-:Y:S01]  /*6610*/  I2IP.S8.S32.SAT R115, R31, R26, RZ ;  /* 0x0000001a1f737239 */ /* 0x000fe200000014ff */
[----:B------:R-:W-:Y:S02]  /*6620*/  IMAD R29, R50, R48, R29 ;  /* 0x00000030321d7224 */ /* 0x000fe400078e021d */
[----:B------:R-:W-:Y:S01]  /*6630*/  IMAD R35, R46, R35, RZ ;  /* 0x000000232e237224 */ /* 0x000fe200078e02ff */
[----:B------:R-:W-:Y:S01]  /*6640*/  I2IP.S8.S32.SAT R118, R25, R24, R115 ;  /* 0x0000001819767239 */ /* 0x000fe20000001473 */
[-C--:B------:R-:W-:Y:S02]  /*6650*/  IMAD R30, R53, R48.reuse, R30 ;  /* 0x00000030351e7224 */ /* 0x080fe400078e021e */
[----:B------:R-:W-:Y:S05]  /*6660*/  IMAD R35, R58, R48, R35 ;  /* 0x000000303a237224 */ /* 0x000fea00078e0223 */
[----:B------:R-:W-:Y:S04]  /*6670*/  I2IP.S8.S32.SAT R120, R35, R30, RZ ;  /* 0x0000001e23787239 */ /* 0x000fe800000014ff */
[----:B------:R-:W-:Y:S05]  /*6680*/  I2IP.S8.S32.SAT R119, R29, R28, R120 ;  /* 0x0000001c1d777239 */ /* 0x000fea0000001478 */
[----:B------:R1:W-:Y:S01]  /*6690*/  STS.128 [R104+0x1010], R116 ;  /* 0x0010107468007388 */ /* 0x0003e20000000c00 */
[----:B------:R-:W-:Y:S01]  /*66a0*/  @!PT LDS RZ, [RZ] ;  /* 0x00000000fffff984 */ /* 0x000fe20000000800 */
[----:B------:R-:W-:Y:S01]  /*66b0*/  @!PT LDS RZ, [RZ] ;  /* 0x00000000fffff984 */ /* 0x000fe20000000800 */
[----:B------:R-:W-:Y:S01]  /*66c0*/  @!PT LDS RZ, [RZ] ;  /* 0x00000000fffff984 */ /* 0x000fe20000000800 */
[----:B------:R-:W-:Y:S01]  /*66d0*/  @!PT LDS RZ, [RZ] ;  /* 0x00000000fffff984 */ /* 0x000fe20000000800 */
[----:B------:R3:W-:Y:S07]  /*66e0*/  MEMBAR.ALL.CTA ;  /* 0x0000000000007992 */ /* 0x0007ee0000008000 */
[----:B---3--:R-:W3:Y:S02]  /*66f0*/  FENCE.VIEW.ASYNC.S ;  /* 0x00000000000073c6 */ /* 0x008ee40000000000 */
[----:B---3--:R-:W-:Y:S06]  /*6700*/  BAR.SYNC.DEFER_BLOCKING 0x1, 0x80 ;  /* 0x0042000000007b1d */ /* 0x008fec0000010000 */
[----:B------:R-:W-:Y:S05]  /*6710*/  @P0 BRA `(.L_x_111) ;  /* 0x0000000000340947 */ /* 0x000fea0003800000 */
[----:B------:R-:W-:Y:S01]  /*6720*/  UIADD3 UR12, UPT, UPT, UR43, 0x1200, URZ ;  /* 0x000012002b0c7890 */ /* 0x000fe2000fffe0ff */
[----:B------:R-:W-:Y:S01]  /*6730*/  R2UR UR9, R98 ;  /* 0x00000000620972ca */ /* 0x000fe200000e0000 */
[----:B------:R-:W-:Y:S01]  /*6740*/  UIADD3 UR10, UP0, UPT, UR46, 0x680, URZ ;  /* 0x000006802e0a7890 */ /* 0x000fe2000ff1e0ff */
[----:B------:R-:W-:Y:S01]  /*6750*/  R2UR UR8, R97 ;  /* 0x00000000610872ca */ /* 0x000fe200000e0000 */
[----:B------:R-:W-:Y:S02]  /*6760*/  UMOV UR7, UR36 ;  /* 0x0000002400077c82 */ /* 0x000fe40008000000 */
[----:B------:R-:W-:Y:S01]  /*6770*/  IMAD.U32 R111, RZ, RZ, UR12 ;  /* 0x0000000cff6f7e24 */ /* 0x000fe2000f8e00ff */
[----:B------:R-:W-:Y:S04]  /*6780*/  UIADD3.X UR11, UPT, UPT, URZ, UR47, URZ, UP0, !UPT ;  /* 0x0000002fff0b7290 */ /* 0x000fe800087fe4ff */
[----:B------:R-:W-:Y:S03]  /*6790*/  R2UR UR4, R111 ;  /* 0x000000006f0472ca */ /* 0x000fe600000e0000 */
[----:B------:R-:W-:Y:S02]  /*67a0*/  USHF.L.U32 UR5, UR9, 0x6, URZ ;  /* 0x0000000609057899 */ /* 0x000fe400080006ff */
[----:B------:R-:W-:Y:S09]  /*67b0*/  USHF.L.U32 UR6, UR8, 0x6, URZ ;  /* 0x0000000608067899 */ /* 0x000ff200080006ff */
[----:B------:R3:W-:Y:S01]  /*67c0*/  UTMASTG.3D [UR4], [UR10] ;  /* 0x000000040a0073b5 */ /* 0x0007e20008010000 */
[----:B------:R0:W-:Y:S01]  /*67d0*/  UTMACMDFLUSH ;  /* 0x00000000000079b7 */ /* 0x0001e20000000000 */
[----:B---3--:R-:W-:Y:S04]  /*67e0*/  DEPBAR.LE SB0, 0x0 ;  /* 0x000080000000791a */ /* 0x008fe80000000000 */
.L_x_111:
[----:B------:R-:W-:Y:S05]  /*67f0*/  BSYNC.RECONVERGENT B0 ;  /* 0x0000000000007941 */ /* 0x000fea0003800200 */
.L_x_110:
[----:B------:R-:W-:Y:S01]  /*6800*/  BAR.SYNC.DEFER_BLOCKING 0x1, 0x80 ;  /* 0x0042000000007b1d */ /* 0x000fe20000010000 */
[----:B------:R-:W-:Y:S01]  /*6810*/  ISETP.NE.AND P2, PT, R112, RZ, PT ;  /* 0x000000ff7000720c */ /* 0x000fe20003f45270 */
[----:B------:R-:W-:Y:S01]  /*6820*/  IMAD.IADD R98, R43, 0x1, R81 ;  /* 0x000000012b627824 */ /* 0x000fe200078e0251 */
[----:B------:R-:W-:Y:S01]  /*6830*/  ISETP.NE.AND P0, PT, R114, 0x2, PT ;  /* 0x000000027200780c */ /* 0x000fe20003f05270 */
[----:B------:R-:W-:Y:S01]  /*6840*/  IMAD.IADD R97, R45, 0x1, R96 ;  /* 0x000000012d617824 */ /* 0x000fe200078e0260 */
[----:B------:R-:W-:Y:S02]  /*6850*/  ISETP.NE.AND P1, PT, R113, 0x4, PT ;  /* 0x000000047100780c */ /* 0x000fe40003f25270 */
[----:B------:R-:W-:Y:S02]  /*6860*/  SEL R0, RZ, 0x1, P0 ;  /* 0x00000001ff007807 */ /* 0x000fe40000000000 */
[----:B------:R-:W-:Y:S02]  /*6870*/  SEL R3, RZ, 0x1, P1 ;  /* 0x00000001ff037807 */ /* 0x000fe40000800000 */
[----:B------:R-:W-:Y:S02]  /*6880*/  LOP3.LUT R109, R109, R0, RZ, 0x3c, !PT ;  /* 0x000000006d6d7212 */ /* 0x000fe400078e3cff */
[----:B------:R-:W-:Y:S02]  /*6890*/  LOP3.LUT R110, R110, R3, RZ, 0x3c, !PT ;  /* 0x000000036e6e7212 */ /* 0x000fe400078e3cff */
[----:B------:R-:W-:Y:S02]  /*68a0*/  @P2 R2UR UR36, R107 ;  /* 0x000000006b2422ca */ /* 0x000fe400000e0000 */
[----:B------:R-:W-:Y:S02]  /*68b0*/  SEL R114, R114, RZ, P0 ;  /* 0x000000ff72727207 */ /* 0x000fe40000000000 */
[----:B------:R-:W-:Y:S01]  /*68c0*/  SEL R44, R113, RZ, P1 ;  /* 0x000000ff712c7207 */ /* 0x000fe20000800000 */
[----:B------:R-:W-:Y:S10]  /*68d0*/  @P2 BRA `(.L_x_112) ;  /* 0xffffffe400842947 */ /* 0x000ff4000383ffff */
[----:B------:R-:W-:Y:S05]  /*68e0*/  EXIT ;  /* 0x000000000000794d */ /* 0x000fea0003800000 */
.L_x_24:
[----:B--2---:R2:W4:Y:S02]  /*68f0*/  SYNCS.PHASECHK.TRANS64.TRYWAIT P0, [R3+URZ+0xd0], R2 ;  /* 0x0000d002030075a7 */ /* 0x00452400080011ff */
[----:B----4-:R-:W-:Y:S05]  /*6900*/  @!P0 NANOSLEEP.SYNCS 0x989680 ;  /* 0x009896800000895d */ /* 0x010fea0003900000 */
[----:B------:R-:W4:Y:S02]  /*6910*/  @!P0 SYNCS.PHASECHK.TRANS64 P0, [R3+URZ+0xd0], R2 ;  /* 0x0000d002030085a7 */ /* 0x000f2400080010ff */
[----:B----4-:R-:W-:Y:S05]  /*6920*/  @!P0 BRA `(.L_x_24) ;  /* 0xfffffffc00f08947 */ /* 0x010fea000383ffff */
[----:B------:R-:W-:Y:S05]  /*6930*/  BRA `(.L_x_113) ;  /* 0xffffffac009c7947 */ /* 0x000fea000383ffff */
.L_x_27:
[----:B-1----:R-:W-:-:S07]  /*6940*/  MOV R2, UR33 ;  /* 0x0000002100027c02 */ /* 0x002fce0008000f00 */
.L_x_114:
[----:B-1----:R1:W2:Y:S02]  /*6950*/  SYNCS.PHASECHK.TRANS64.TRYWAIT P0, [R2+URZ+0x20], R5 ;  /* 0x00002005020075a7 */ /* 0x0022a400080011ff */
[----:B--2---:R-:W-:Y:S05]  /*6960*/  @!P0 NANOSLEEP.SYNCS 0x989680 ;  /* 0x009896800000895d */ /* 0x004fea0003900000 */
[----:B------:R-:W2:Y:S02]  /*6970*/  @!P0 SYNCS.PHASECHK.TRANS64 P0, [R2+URZ+0x20], R5 ;  /* 0x00002005020085a7 */ /* 0x000ea400080010ff */
[----:B--2---:R-:W-:Y:S05]  /*6980*/  @!P0 BRA `(.L_x_114) ;  /* 0xfffffffc00f08947 */ /* 0x004fea000383ffff */
[----:B------:R-:W-:Y:S05]  /*6990*/  BRA `(.L_x_26) ;  /* 0xffffffb000047947 */ /* 0x000fea000383ffff */
.L_x_34:
[----:B-1----:R-:W-:-:S07]  /*69a0*/  MOV R2, UR17 ;  /* 0x0000001100027c02 */ /* 0x002fce0008000f00 */
.L_x_115:
[----:B-1----:R1:W2:Y:S02]  /*69b0*/  SYNCS.PHASECHK.TRANS64.TRYWAIT P0, [R2+URZ+0x20], R5 ;  /* 0x00002005020075a7 */ /* 0x0022a400080011ff */
[----:B--2---:R-:W-:Y:S05]  /*69c0*/  @!P0 NANOSLEEP.SYNCS 0x989680 ;  /* 0x009896800000895d */ /* 0x004fea0003900000 */
[----:B------:R-:W2:Y:S02]  /*69d0*/  @!P0 SYNCS.PHASECHK.TRANS64 P0, [R2+URZ+0x20], R5 ;  /* 0x00002005020085a7 */ /* 0x000ea400080010ff */
[----:B--2---:R-:W-:Y:S05]  /*69e0*/  @!P0 BRA `(.L_x_115) ;  /* 0xfffffffc00f08947 */ /* 0x004fea000383ffff */
[----:B------:R-:W-:Y:S05]  /*69f0*/  BRA `(.L_x_33) ;  /* 0xffffffb000c07947 */ /* 0x000fea000383ffff */
.L_x_39:
[----:B-1----:R1:W2:Y:S02]  /*6a00*/  SYNCS.PHASECHK.TRANS64.TRYWAIT P0, [R2+URZ+0x60], R3 ;  /* 0x00006003020075a7 */ /* 0x0022a400080011ff */
[----:B--2---:R-:W-:Y:S05]  /*6a10*/  @!P0 NANOSLEEP.SYNCS 0x989680 ;  /* 0x009896800000895d */ /* 0x004fea0003900000 */
[----:B------:R-:W2:Y:S02]  /*6a20*/  @!P0 SYNCS.PHASECHK.TRANS64 P0, [R2+URZ+0x60], R3 ;  /* 0x00006003020085a7 */ /* 0x000ea400080010ff */
[----:B--2---:R-:W-:Y:S05]  /*6a30*/  @!P0 BRA `(.L_x_39) ;  /* 0xfffffffc00f08947 */ /* 0x004fea000383ffff */
[----:B------:R-:W-:Y:S05]  /*6a40*/  BRA `(.L_x_116) ;  /* 0xffffffb400647947 */ /* 0x000fea000383ffff */
.L_x_43:
[----:B---3--:R-:W-:-:S07]  /*6a50*/  MOV R0, UR5 ;  /* 0x0000000500007c02 */ /* 0x008fce0008000f00 */
.L_x_117:
[----:B-1----:R1:W2:Y:S02]  /*6a60*/  SYNCS.PHASECHK.TRANS64.TRYWAIT P0, [R0+URZ], R3 ;  /* 0x00000003000075a7 */ /* 0x0022a400080011ff */
[----:B--2---:R-:W-:Y:S05]  /*6a70*/  @!P0 NANOSLEEP.SYNCS 0x989680 ;  /* 0x009896800000895d */ /* 0x004fea0003900000 */
[----:B------:R-:W2:Y:S02]  /*6a80*/  @!P0 SYNCS.PHASECHK.TRANS64 P0, [R0+URZ], R3 ;  /* 0x00000003000085a7 */ /* 0x000ea400080010ff */
[----:B--2---:R-:W-:Y:S05]  /*6a90*/  @!P0 BRA `(.L_x_117) ;  /* 0xfffffffc00f08947 */ /* 0x004fea000383ffff */
[----:B------:R-:W-:Y:S05]  /*6aa0*/  BRA `(.L_x_118) ;  /* 0xffffffb800d47947 */ /* 0x000fea000383ffff */
.L_x_44:
[----:B---3--:R-:W-:-:S07]  /*6ab0*/  MOV R0, UR5 ;  /* 0x0000000500007c02 */ /* 0x008fce0008000f00 */
.L_x_119:
[----:B-1----:R1:W2:Y:S02]  /*6ac0*/  SYNCS.PHASECHK.TRANS64.TRYWAIT P0, [R0+URZ], R3 ;  /* 0x00000003000075a7 */ /* 0x0022a400080011ff */
[----:B--2---:R-:W-:Y:S05]  /*6ad0*/  @!P0 NANOSLEEP.SYNCS 0x989680 ;  /* 0x009896800000895d */ /* 0x004fea0003900000 */
[----:B------:R-:W2:Y:S02]  /*6ae0*/  @!P0 SYNCS.PHASECHK.TRANS64 P0, [R0+URZ], R3 ;  /* 0x00000003000085a7 */ /* 0x000ea400080010ff */
[----:B--2---:R-:W-:Y:S05]  /*6af0*/  @!P0 BRA `(.L_x_119) ;  /* 0xfffffffc00f08947 */ /* 0x004fea000383ffff */
[----:B------:R-:W-:Y:S05]  /*6b00*/  BRA `(.L_x_120) ;  /* 0xffffffb800e07947 */ /* 0x000fea000383ffff */
.L_x_45:
[----:B---3--:R-:W-:-:S07]  /*6b10*/  MOV R0, UR5 ;  /* 0x0000000500007c02 */ /* 0x008fce0008000f00 */
.L_x_121:
[----:B-1----:R1:W2:Y:S02]  /*6b20*/  SYNCS.PHASECHK.TRANS64.TRYWAIT P0, [R0+URZ], R3 ;  /* 0x00000003000075a7 */ /* 0x0022a400080011ff */
[----:B--2---:R-:W-:Y:S05]  /*6b30*/  @!P0 NANOSLEEP.SYNCS 0x989680 ;  /* 0x009896800000895d */ /* 0x004fea0003900000 */
[----:B------:R-:W2:Y:S02]  /*6b40*/  @!P0 SYNCS.PHASECHK.TRANS64 P0, [R0+URZ], R3 ;  /* 0x00000003000085a7 */ /* 0x000ea400080010ff */
[----:B--2---:R-:W-:Y:S05]  /*6b50*/  @!P0 BRA `(.L_x_121) ;  /* 0xfffffffc00f08947 */ /* 0x004fea000383ffff */
[----:B------:R-:W-:Y:S05]  /*6b60*/  BRA `(.L_x_122) ;  /* 0xffffffb800ec7947 */ /* 0x000fea000383ffff */
.L_x_48:
[----:B-1----:R1:W2:Y:S02]  /*6b70*/  SYNCS.PHASECHK.TRANS64.TRYWAIT P0, [R0+URZ+0xc0], R5 ;  /* 0x0000c005000075a7 */ /* 0x0022a400080011ff */
[----:B--2---:R-:W-:Y:S05]  /*6b80*/  @!P0 NANOSLEEP.SYNCS 0x989680 ;  /* 0x009896800000895d */ /* 0x004fea0003900000 */
[----:B------:R-:W2:Y:S02]  /*6b90*/  @!P0 SYNCS.PHASECHK.TRANS64 P0, [R0+URZ+0xc0], R5 ;  /* 0x0000c005000085a7 */ /* 0x000ea400080010ff */
[----:B--2---:R-:W-:Y:S05]  /*6ba0*/  @!P0 BRA `(.L_x_48) ;  /* 0xfffffffc00f08947 */ /* 0x004fea000383ffff */
[----:B------:R-:W-:Y:S05]  /*6bb0*/  BRA `(.L_x_123) ;  /* 0xffffffbc004c7947 */ /* 0x000fea000383ffff */
.L_x_49:
[----:B------:R-:W-:-:S07]  /*6bc0*/  MOV R0, UR5 ;  /* 0x0000000500007c02 */ /* 0x000fce0008000f00 */
.L_x_124:
[----:B-1----:R1:W2:Y:S02]  /*6bd0*/  SYNCS.PHASECHK.TRANS64.TRYWAIT P0, [R0+URZ+0x70], R7 ;  /* 0x00007007000075a7 */ /* 0x0022a400080011ff */
[----:B--2---:R-:W-:Y:S05]  /*6be0*/  @!P0 NANOSLEEP.SYNCS 0x989680 ;  /* 0x009896800000895d */ /* 0x004fea0003900000 */
[----:B------:R-:W2:Y:S02]  /*6bf0*/  @!P0 SYNCS.PHASECHK.TRANS64 P0, [R0+URZ+0x70], R7 ;  /* 0x00007007000085a7 */ /* 0x000ea400080010ff */
[----:B--2---:R-:W-:Y:S05]  /*6c00*/  @!P0 BRA `(.L_x_124) ;  /* 0xfffffffc00f08947 */ /* 0x004fea000383ffff */
[----:B------:R-:W-:Y:S05]  /*6c10*/  BRA `(.L_x_125) ;  /* 0xffffffbc005c7947 */ /* 0x000fea000383ffff */
.L_x_50:
[----:B-1----:R1:W2:Y:S02]  /*6c20*/  SYNCS.PHASECHK.TRANS64.TRYWAIT P1, [R0+URZ+0x60], R5 ;  /* 0x00006005000075a7 */ /* 0x0022a400080211ff */
[----:B--2---:R-:W-:Y:S05]  /*6c30*/  @!P1 NANOSLEEP.SYNCS 0x989680 ;  /* 0x009896800000995d */ /* 0x004fea0003900000 */
[----:B------:R-:W2:Y:S02]  /*6c40*/  @!P1 SYNCS.PHASECHK.TRANS64 P1, [R0+URZ+0x60], R5 ;  /* 0x00006005000095a7 */ /* 0x000ea400080210ff */
[----:B--2---:R-:W-:Y:S05]  /*6c50*/  @!P1 BRA `(.L_x_50) ;  /* 0xfffffffc00f09947 */ /* 0x004fea000383ffff */
[----:B------:R-:W-:Y:S05]  /*6c60*/  BRA `(.L_x_126) ;  /* 0xffffffbc008c7947 */ /* 0x000fea000383ffff */
.L_x_53:
[----:B------:R-:W-:-:S07]  /*6c70*/  MOV R0, UR5 ;  /* 0x0000000500007c02 */ /* 0x000fce0008000f00 */
.L_x_127:
[----:B-1----:R1:W2:Y:S02]  /*6c80*/  SYNCS.PHASECHK.TRANS64.TRYWAIT P0, [R0+URZ+0x70], R3 ;  /* 0x00007003000075a7 */ /* 0x0022a400080011ff */
[----:B--2---:R-:W-:Y:S05]  /*6c90*/  @!P0 NANOSLEEP.SYNCS 0x989680 ;  /* 0x009896800000895d */ /* 0x004fea0003900000 */
[----:B------:R-:W2:Y:S02]  /*6ca0*/  @!P0 SYNCS.PHASECHK.TRANS64 P0, [R0+URZ+0x70], R3 ;  /* 0x00007003000085a7 */ /* 0x000ea400080010ff */
[----:B--2---:R-:W-:Y:S05]  /*6cb0*/  @!P0 BRA `(.L_x_127) ;  /* 0xfffffffc00f08947 */ /* 0x004fea000383ffff */
[----:B------:R-:W-:Y:S05]  /*6cc0*/  BRA `(.L_x_52) ;  /* 0xffffffbc00e07947 */ /* 0x000fea000383ffff */
.L_x_62:
[----:B-1----:R-:W-:-:S04]  /*6cd0*/  MOV R4, UR6 ;  /* 0x0000000600047c02 */ /* 0x002fc80008000f00 */
[----:B------:R1:W2:Y:S03]  /*6ce0*/  SYNCS.PHASECHK.TRANS64.TRYWAIT P0, [R4+URZ+0x8], R5 ;  /* 0x00000805040075a7 */ /* 0x0002a600080011ff */
[----:B--2---:R-:W-:Y:S05]  /*6cf0*/  @!P0 NANOSLEEP.SYNCS 0x989680 ;  /* 0x009896800000895d */ /* 0x004fea0003900000 */
[----:B------:R-:W2:Y:S02]  /*6d00*/  @!P0 SYNCS.PHASECHK.TRANS64 P0, [R4+URZ+0x8], R5 ;  /* 0x00000805040085a7 */ /* 0x000ea400080010ff */
[----:B--2---:R-:W-:Y:S05]  /*6d10*/  @!P0 BRA `(.L_x_62) ;  /* 0xfffffffc00ec8947 */ /* 0x004fea000383ffff */
[----:B------:R-:W-:Y:S05]  /*6d20*/  BRA `(.L_x_61) ;  /* 0xffffffc000947947 */ /* 0x000fea000383ffff */
.L_x_64:
[----:B------:R-:W-:Y:S01]  /*6d30*/  BSSY B0, `(.L_x_128) ;  /* 0x0000006000007945 */ /* 0x000fe20003800000 */
[----:B------:R-:W-:-:S07]  /*6d40*/  MOV R15, 0xffffffff ;  /* 0xffffffff000f7802 */ /* 0x000fce0000000f00 */
[----:B-1---5:R-:W-:Y:S05]  /*6d50*/  WARPSYNC.COLLECTIVE R15, `(.L_x_129) ;  /* 0x000000000f0c7348 */ /* 0x022fea0003c00000 */
[----:B------:R-:W-:Y:S02]  /*6d60*/  ELECT P6, UR79, PT ;  /* 0x00000000004f782f */ /* 0x000fe400038c0000 */
[----:B------:R-:W-:Y:S01]  /*6d70*/  MOV R14, UR79 ;  /* 0x0000004f000e7c02 */ /* 0x000fe20008000f00 */
[----:B-1---5:R-:W-:Y:S10]  /*6d80*/  ENDCOLLECTIVE ;  /* 0x000000000000791b */ /* 0x022ff40003800000 */
.L_x_129:
[----:B------:R-:W-:Y:S05]  /*6d90*/  BSYNC B0 ;  /* 0x0000000000007941 */ /* 0x000fea0003800000 */
.L_x_128:
[----:B------:R-:W-:Y:S05]  /*6da0*/  BRA `(.L_x_130) ;  /* 0xffffffc000c47947 */ /* 0x000fea000383ffff */
.L_x_66:
[----:B-1----:R-:W-:-:S04]  /*6db0*/  MOV R2, UR6 ;  /* 0x0000000600027c02 */ /* 0x002fc80008000f00 */
[----:B------:R1:W2:Y:S03]  /*6dc0*/  SYNCS.PHASECHK.TRANS64.TRYWAIT P0, [R2+URZ+0x8], R3 ;  /* 0x00000803020075a7 */ /* 0x0002a600080011ff */
[----:B--2---:R-:W-:Y:S05]  /*6dd0*/  @!P0 NANOSLEEP.SYNCS 0x989680 ;  /* 0x009896800000895d */ /* 0x004fea0003900000 */
[----:B------:R-:W2:Y:S02]  /*6de0*/  @!P0 SYNCS.PHASECHK.TRANS64 P0, [R2+URZ+0x8], R3 ;  /* 0x00000803020085a7 */ /* 0x000ea400080010ff */
[----:B--2---:R-:W-:Y:S05]  /*6df0*/  @!P0 BRA `(.L_x_66) ;  /* 0xfffffffc00ec8947 */ /* 0x004fea000383ffff */
[----:B------:R-:W-:Y:S05]  /*6e00*/  BRA `(.L_x_65) ;  /* 0xffffffc000c87947 */ /* 0x000fea000383ffff */
.L_x_67:
[----:B-1----:R1:W2:Y:S02]  /*6e10*/  SYNCS.PHASECHK.TRANS64.TRYWAIT P0, [R0+URZ+0x60], R5 ;  /* 0x00006005000075a7 */ /* 0x0022a400080011ff */
[----:B--2---:R-:W-:Y:S05]  /*6e20*/  @!P0 NANOSLEEP.SYNCS 0x989680 ;  /* 0x009896800000895d */ /* 0x004fea0003900000 */
[----:B------:R-:W2:Y:S02]  /*6e30*/  @!P0 SYNCS.PHASECHK.TRANS64 P0, [R0+URZ+0x60], R5 ;  /* 0x00006005000085a7 */ /* 0x000ea400080010ff */
[----:B--2---:R-:W-:Y:S05]  /*6e40*/  @!P0 BRA `(.L_x_67) ;  /* 0xfffffffc00f08947 */ /* 0x004fea000383ffff */
[----:B------:R-:W-:Y:S05]  /*6e50*/  BRA `(.L_x_131) ;  /* 0xffffffc400b47947 */ /* 0x000fea000383ffff */
.L_x_69:
[----:B------:R-:W-:-:S07]  /*6e60*/  MOV R0, UR9 ;  /* 0x0000000900007c02 */ /* 0x000fce0008000f00 */
.L_x_132:
[----:B-1----:R1:W2:Y:S02]  /*6e70*/  SYNCS.PHASECHK.TRANS64.TRYWAIT P0, [R0+URZ+0xa0], R5 ;  /* 0x0000a005000075a7 */ /* 0x0022a400080011ff */
[----:B--2---:R-:W-:Y:S05]  /*6e80*/  @!P0 NANOSLEEP.SYNCS 0x989680 ;  /* 0x009896800000895d */ /* 0x004fea0003900000 */
[----:B------:R-:W2:Y:S02]  /*6e90*/  @!P0 SYNCS.PHASECHK.TRANS64 P0, [R0+URZ+0xa0], R5 ;  /* 0x0000a005000085a7 */ /* 0x000ea400080010ff */
[----:B--2---:R-:W-:Y:S05]  /*6ea0*/  @!P0 BRA `(.L_x_132) ;  /* 0xfffffffc00f08947 */ /* 0x004fea000383ffff */
[----:B------:R-:W-:Y:S05]  /*6eb0*/  BRA `(.L_x_133) ;  /* 0xffffffc800007947 */ /* 0x000fea000383ffff */
.L_x_72:
[----:B------:R-:W-:Y:S07]  /*6ec0*/  MOV R0, UR8 ;  /* 0x0000000800007c02 */ /* 0x000fee0008000f00 */
.L_x_134:
[----:B-1----:R1:W2:Y:S02]  /*6ed0*/  SYNCS.PHASECHK.TRANS64.TRYWAIT P0, [R0+URZ], R5 ;  /* 0x00000005000075a7 */ /* 0x0022a400080011ff */
[----:B--2---:R-:W-:Y:S05]  /*6ee0*/  @!P0 NANOSLEEP.SYNCS 0x989680 ;  /* 0x009896800000895d */ /* 0x004fea0003900000 */
[----:B------:R-:W2:Y:S02]  /*6ef0*/  @!P0 SYNCS.PHASECHK.TRANS64 P0, [R0+URZ], R5 ;  /* 0x00000005000085a7 */ /* 0x000ea400080010ff */
[----:B--2---:R-:W-:Y:S05]  /*6f00*/  @!P0 BRA `(.L_x_134) ;  /* 0xfffffffc00f08947 */ /* 0x004fea000383ffff */
[----:B------:R-:W-:Y:S05]  /*6f10*/  BRA `(.L_x_71) ;  /* 0xffffffc800147947 */ /* 0x000fea000383ffff */
.L_x_76:
[----:B-1----:R-:W-:-:S07]  /*6f20*/  MOV R0, UR8 ;  /* 0x0000000800007c02 */ /* 0x002fce0008000f00 */
.L_x_135:
[----:B-1----:R1:W2:Y:S02]  /*6f30*/  SYNCS.PHASECHK.TRANS64.TRYWAIT P0, [R0+URZ], R3 ;  /* 0x00000003000075a7 */ /* 0x0022a400080011ff */
[----:B--2---:R-:W-:Y:S05]  /*6f40*/  @!P0 NANOSLEEP.SYNCS 0x989680 ;  /* 0x009896800000895d */ /* 0x004fea0003900000 */
[----:B------:R-:W2:Y:S02]  /*6f50*/  @!P0 SYNCS.PHASECHK.TRANS64 P0, [R0+URZ], R3 ;  /* 0x00000003000085a7 */ /* 0x000ea400080010ff */
[----:B--2---:R-:W-:Y:S05]  /*6f60*/  @!P0 BRA `(.L_x_135) ;  /* 0xfffffffc00f08947 */ /* 0x004fea000383ffff */
[----:B------:R-:W-:Y:S05]  /*6f70*/  BRA `(.L_x_136) ;  /* 0xffffffcc00087947 */ /* 0x000fea000383ffff */
.L_x_77:
[----:B------:R-:W-:-:S07]  /*6f80*/  MOV R0, UR8 ;  /* 0x0000000800007c02 */ /* 0x000fce0008000f00 */
.L_x_137:
[----:B-1----:R1:W2:Y:S02]  /*6f90*/  SYNCS.PHASECHK.TRANS64.TRYWAIT P0, [R0+URZ], R3 ;  /* 0x00000003000075a7 */ /* 0x0022a400080011ff */
[----:B--2---:R-:W-:Y:S05]  /*6fa0*/  @!P0 NANOSLEEP.SYNCS 0x989680 ;  /* 0x009896800000895d */ /* 0x004fea0003900000 */
[----:B------:R-:W2:Y:S02]  /*6fb0*/  @!P0 SYNCS.PHASECHK.TRANS64 P0, [R0+URZ], R3 ;  /* 0x00000003000085a7 */ /* 0x000ea400080010ff */
[----:B--2---:R-:W-:Y:S05]  /*6fc0*/  @!P0 BRA `(.L_x_137) ;  /* 0xfffffffc00f08947 */ /* 0x004fea000383ffff */
[----:B------:R-:W-:Y:S05]  /*6fd0*/  BRA `(.L_x_138) ;  /* 0xffffffcc00147947 */ /* 0x000fea000383ffff */
.L_x_78:
[----:B------:R-:W-:-:S07]  /*6fe0*/  MOV R0, UR8 ;  /* 0x0000000800007c02 */ /* 0x000fce0008000f00 */
.L_x_139:
[----:B-1----:R1:W2:Y:S02]  /*6ff0*/  SYNCS.PHASECHK.TRANS64.TRYWAIT P0, [R0+URZ], R3 ;  /* 0x00000003000075a7 */ /* 0x0022a400080011ff */
[----:B--2---:R-:W-:Y:S05]  /*7000*/  @!P0 NANOSLEEP.SYNCS 0x989680 ;  /* 0x009896800000895d */ /* 0x004fea0003900000 */
[----:B------:R-:W2:Y:S02]  /*7010*/  @!P0 SYNCS.PHASECHK.TRANS64 P0, [R0+URZ], R3 ;  /* 0x00000003000085a7 */ /* 0x000ea400080010ff */
[----:B--2---:R-:W-:Y:S05]  /*7020*/  @!P0 BRA `(.L_x_139) ;  /* 0xfffffffc00f08947 */ /* 0x004fea000383ffff */
[----:B------:R-:W-:Y:S05]  /*7030*/  BRA `(.L_x_140) ;  /* 0xffffffcc00207947 */ /* 0x000fea000383ffff */
.L_x_81:
[----:B------:R-:W-:-:S07]  /*7040*/  MOV R0, UR7 ;  /* 0x0000000700007c02 */ /* 0x000fce0008000f00 */
.L_x_141:
[----:B-1----:R1:W2:Y:S02]  /*7050*/  SYNCS.PHASECHK.TRANS64.TRYWAIT P1, [R0+URZ+0xe0], R3 ;  /* 0x0000e003000075a7 */ /* 0x0022a400080211ff */
[----:B--2---:R-:W-:Y:S05]  /*7060*/  @!P1 NANOSLEEP.SYNCS 0x989680 ;  /* 0x009896800000995d */ /* 0x004fea0003900000 */
[----:B------:R-:W2:Y:S02]  /*7070*/  @!P1 SYNCS.PHASECHK.TRANS64 P1, [R0+URZ+0xe0], R3 ;  /* 0x0000e003000095a7 */ /* 0x000ea400080210ff */
[----:B--2---:R-:W-:Y:S05]  /*7080*/  @!P1 BRA `(.L_x_141) ;  /* 0xfffffffc00f09947 */ /* 0x004fea000383ffff */
[----:B------:R-:W-:Y:S05]  /*7090*/  BRA `(.L_x_142) ;  /* 0xffffffcc006c7947 */ /* 0x000fea000383ffff */
.L_x_86:
[----:B--2---:R2:W4:Y:S02]  /*70a0*/  SYNCS.PHASECHK.TRANS64.TRYWAIT P0, [R0+URZ+0x60], R3 ;  /* 0x00006003000075a7 */ /* 0x00452400080011ff */
[----:B----4-:R-:W-:Y:S05]  /*70b0*/  @!P0 NANOSLEEP.SYNCS 0x989680 ;  /* 0x009896800000895d */ /* 0x010fea0003900000 */
[----:B------:R-:W4:Y:S02]  /*70c0*/  @!P0 SYNCS.PHASECHK.TRANS64 P0, [R0+URZ+0x60], R3 ;  /* 0x00006003000085a7 */ /* 0x000f2400080010ff */
[----:B----4-:R-:W-:Y:S05]  /*70d0*/  @!P0 BRA `(.L_x_86) ;  /* 0xfffffffc00f08947 */ /* 0x010fea000383ffff */
[----:B------:R-:W-:Y:S05]  /*70e0*/  BRA `(.L_x_143) ;  /* 0xffffffd000707947 */ /* 0x000fea000383ffff */
.L_x_89:
[----:B------:R-:W-:Y:S07]  /*70f0*/  MOV R0, UR6 ;  /* 0x0000000600007c02 */ /* 0x000fee0008000f00 */
.L_x_144:
[----:B--2---:R2:W4:Y:S02]  /*7100*/  SYNCS.PHASECHK.TRANS64.TRYWAIT P0, [R0+URZ+0x58], R3 ;  /* 0x00005803000075a7 */ /* 0x00452400080011ff */
[----:B----4-:R-:W-:Y:S05]  /*7110*/  @!P0 NANOSLEEP.SYNCS 0x989680 ;  /* 0x009896800000895d */ /* 0x010fea0003900000 */
[----:B------:R-:W4:Y:S02]  /*7120*/  @!P0 SYNCS.PHASECHK.TRANS64 P0, [R0+URZ+0x58], R3 ;  /* 0x00005803000085a7 */ /* 0x000f2400080010ff */
[----:B----4-:R-:W-:Y:S05]  /*7130*/  @!P0 BRA `(.L_x_144) ;  /* 0xfffffffc00f08947 */ /* 0x010fea000383ffff */
[----:B------:R-:W-:Y:S05]  /*7140*/  BRA `(.L_x_88) ;  /* 0xffffffd4005c7947 */ /* 0x000fea000383ffff */
.L_x_92:
[----:B------:R-:W-:Y:S07]  /*7150*/  MOV R3, UR6 ;  /* 0x0000000600037c02 */ /* 0x000fee0008000f00 */
.L_x_145:
[----:B-1----:R1:W2:Y:S02]  /*7160*/  SYNCS.PHASECHK.TRANS64.TRYWAIT P2, [R3+URZ+0x48], R26 ;  /* 0x0000481a030075a7 */ /* 0x0022a400080411ff */
[----:B--2---:R-:W-:Y:S05]  /*7170*/  @!P2 NANOSLEEP.SYNCS 0x989680 ;  /* 0x009896800000a95d */ /* 0x004fea0003900000 */
[----:B------:R-:W2:Y:S02]  /*7180*/  @!P2 SYNCS.PHASECHK.TRANS64 P2, [R3+URZ+0x48], R26 ;  /* 0x0000481a0300a5a7 */ /* 0x000ea400080410ff */
[----:B--2---:R-:W-:Y:S05]  /*7190*/  @!P2 BRA `(.L_x_145) ;  /* 0xfffffffc00f0a947 */ /* 0x004fea000383ffff */
[----:B------:R-:W-:Y:S05]  /*71a0*/  BRA `(.L_x_146) ;  /* 0xffffffd400f07947 */ /* 0x000fea000383ffff */
.L_x_95:
[----:B--2---:R2:W4:Y:S02]  /*71b0*/  SYNCS.PHASECHK.TRANS64.TRYWAIT P0, [R0+URZ+0x60], R3 ;  /* 0x00006003000075a7 */ /* 0x00452400080011ff */
[----:B----4-:R-:W-:Y:S05]  /*71c0*/  @!P0 NANOSLEEP.SYNCS 0x989680 ;  /* 0x009896800000895d */ /* 0x010fea0003900000 */
[----:B------:R-:W4:Y:S02]  /*71d0*/  @!P0 SYNCS.PHASECHK.TRANS64 P0, [R0+URZ+0x60], R3 ;  /* 0x00006003000085a7 */ /* 0x000f2400080010ff */
[----:B----4-:R-:W-:Y:S05]  /*71e0*/  @!P0 BRA `(.L_x_95) ;  /* 0xfffffffc00f08947 */ /* 0x010fea000383ffff */
[----:B------:R-:W-:Y:S05]  /*71f0*/  BRA `(.L_x_147) ;  /* 0xffffffdc00507947 */ /* 0x000fea000383ffff */
.L_x_106:
[----:B-1----:R-:W-:Y:S04]  /*7200*/  MOV R0, UR43 ;  /* 0x0000002b00007c02 */ /* 0x002fe80008000f00 */
[----:B------:R1:W2:Y:S03]  /*7210*/  SYNCS.PHASECHK.TRANS64.TRYWAIT P1, [R0+URZ+0x40], R3 ;  /* 0x00004003000075a7 */ /* 0x0002a600080211ff */
[----:B--2---:R-:W-:Y:S05]  /*7220*/  @!P1 NANOSLEEP.SYNCS 0x989680 ;  /* 0x009896800000995d */ /* 0x004fea0003900000 */
[----:B------:R-:W2:Y:S02]  /*7230*/  @!P1 SYNCS.PHASECHK.TRANS64 P1, [R0+URZ+0x40], R3 ;  /* 0x00004003000095a7 */ /* 0x000ea400080210ff */
[----:B--2---:R-:W-:Y:S05]  /*7240*/  @!P1 BRA `(.L_x_106) ;  /* 0xfffffffc00ec9947 */ /* 0x004fea000383ffff */
[----:B------:R-:W-:Y:S05]  /*7250*/  BRA `(.L_x_105) ;  /* 0xffffffe800307947 */ /* 0x000fea000383ffff */
.L_x_108:
[----:B------:R1:W1:Y:S02]  /*7260*/  SYNCS.PHASECHK.TRANS64.TRYWAIT P1, [R113+URZ+0x80], R2 ;  /* 0x00008002710075a7 */ /* 0x00026400080211ff */
[----:B-1----:R-:W-:Y:S05]  /*7270*/  @!P1 NANOSLEEP.SYNCS 0x989680 ;  /* 0x009896800000995d */ /* 0x002fea0003900000 */
[----:B------:R-:W1:Y:S02]  /*7280*/  @!P1 SYNCS.PHASECHK.TRANS64 P1, [R113+URZ+0x80], R2 ;  /* 0x00008002710095a7 */ /* 0x000e6400080210ff */
[----:B-1----:R-:W-:Y:S05]  /*7290*/  @!P1 BRA `(.L_x_108) ;  /* 0xfffffffc00f09947 */ /* 0x002fea000383ffff */
[----:B------:R-:W-:Y:S05]  /*72a0*/  BRA `(.L_x_107) ;  /* 0xffffffe8006c7947 */ /* 0x000fea000383ffff */
        .weak           $__internal_0_$__cuda_sm10x_tcgen05_guardrail_trap_col_being_dealloced_not_returned_by_alloc
        .type           $__internal_0_$__cuda_sm10x_tcgen05_guardrail_trap_col_being_dealloced_not_returned_by_alloc,@function
        .size           $__internal_0_$__cuda_sm10x_tcgen05_guardrail_trap_col_being_dealloced_not_returned_by_alloc,($__internal_1_$__cuda_sm10x_tcgen05_guardrail_trap_phase_invalid_during_alloc - $__internal_0_$__cuda_sm10x_tcgen05_guardrail_trap_col_being_dealloced_not_returned_by_alloc)
$__internal_0_$__cuda_sm10x_tcgen05_guardrail_trap_col_being_dealloced_not_returned_by_alloc:
[----:B------:R-:W-:Y:S05]  /*72b0*/  BPT.TRAP 0x1 ;  /* 0x000000040000795c */ /* 0x000fea0000300000 */
[----:B------:R-:W-:-:S04]  /*72c0*/  HFMA2 R3, -RZ, RZ, 0, 0 ;  /* 0x00000000ff037431 */ /* 0x000fc800000001ff */
[----:B------:R-:W-:Y:S05]  /*72d0*/  RET.REL.NODEC R2 `(_ZN7cutlass13device_kernelINS_4gemm6kernel13GemmUniversalIN4cute5tupleIJiiiiEEENS1_10collective13CollectiveMmaINS1_35MainloopSm100TmaUmmaWarpSpecializedILi4ELi2ELi4ENS5_IJNS4_1CILi2EEENSA_ILi1EEESC_EEEEENS5_IJNSA_ILi128EEENSA_ILi64EEESF_EEEaNS5_IJlSC_lEEEaSI_NS4_8TiledMMAINS4_8MMA_AtomIJNS4_21SM100_MMA_S8_2x1SM_SSIaaiLi128ELi64ELNS4_4UMMA5MajorE0ELSN_0ELNSM_8SaturateE0EEEEEENS4_6LayoutINS5_IJSC_SC_SC_EEENS5_IJNSA_ILi0EEEST_ST_EEEEENS5_IJNS4_10UnderscoreESW_SW_EEEEENS4_18SM100_TMA_2SM_LOADENS4_14ComposedLayoutINS4_7SwizzleILi3ELi4ELi3EEENS4_18smem_ptr_flag_bitsILi8EEENSR_INS5_IJNSA_ILi8EEESF_EEENS5_IJSF_SC_EEEEEEEvNS4_8identityESZ_S19_vS1A_EENS_8epilogue10collective18CollectiveEpilogueINS1C_23Sm100TmaWarpSpecializedILi1ELi1ELi32ELb0ELb0EEEJNS5_IJSG_SG_SF_EEENS5_IJNSR_ISG_SC_EES1I_EEEaSI_aSI_NS1C_6fusion15FusionCallbacksIS1G_NS1K_17LinearCombinationIaiaiLNS_15FloatRoundStyleE2EEES1H_S1J_JEEENS4_5SM1004TMEM4LOAD26SM100_TMEM_LOAD_32dp32b32xENS4_13SM90_TMA_LOADENS10_INS11_ILi2ELi4ELi3EEES14_NSR_INS5_IJS15_SG_EEENS5_IJSG_SC_EEEEEEENS4_39AutoVectorizingCopyWithAssumedAlignmentILi128EEENS4_14SM90_TMA_STOREES1Z_S21_S21_EEEvvEEEEvNT_6ParamsE) ;  /* 0xffffff8c02487950 */ /* 0x000fea0003c3ffff */
        .weak           $__internal_1_$__cuda_sm10x_tcgen05_guardrail_trap_phase_invalid_during_alloc
        .type           $__internal_1_$__cuda_sm10x_tcgen05_guardrail_trap_phase_invalid_during_alloc,@function
        .size           $__internal_1_$__cuda_sm10x_tcgen05_guardrail_trap_phase_invalid_during_alloc,($__internal_2_$__cuda_sm10x_tcgen05_guardrail_trap_unallocated_columns_being_dealloced - $__internal_1_$__cuda_sm10x_tcgen05_guardrail_trap_phase_invalid_during_alloc)
$__internal_1_$__cuda_sm10x_tcgen05_guardrail_trap_phase_invalid_during_alloc:
[----:B------:R-:W-:Y:S05]  /*72e0*/  BPT.TRAP 0x1 ;  /* 0x000000040000795c */ /* 0x000fea0000300000 */
[----:B------:R-:W-:-:S04]  /*72f0*/  MOV R3, 0x0 ;  /* 0x0000000000037802 */ /* 0x000fc80000000f00 */
[----:B------:R-:W-:Y:S05]  /*7300*/  RET.REL.NODEC R2 `(_ZN7cutlass13device_kernelINS_4gemm6kernel13GemmUniversalIN4cute5tupleIJiiiiEEENS1_10collective13CollectiveMmaINS1_35MainloopSm100TmaUmmaWarpSpecializedILi4ELi2ELi4ENS5_IJNS4_1CILi2EEENSA_ILi1EEESC_EEEEENS5_IJNSA_ILi128EEENSA_ILi64EEESF_EEEaNS5_IJlSC_lEEEaSI_NS4_8TiledMMAINS4_8MMA_AtomIJNS4_21SM100_MMA_S8_2x1SM_SSIaaiLi128ELi64ELNS4_4UMMA5MajorE0ELSN_0ELNSM_8SaturateE0EEEEEENS4_6LayoutINS5_IJSC_SC_SC_EEENS5_IJNSA_ILi0EEEST_ST_EEEEENS5_IJNS4_10UnderscoreESW_SW_EEEEENS4_18SM100_TMA_2SM_LOADENS4_14ComposedLayoutINS4_7SwizzleILi3ELi4ELi3EEENS4_18smem_ptr_flag_bitsILi8EEENSR_INS5_IJNSA_ILi8EEESF_EEENS5_IJSF_SC_EEEEEEEvNS4_8identityESZ_S19_vS1A_EENS_8epilogue10collective18CollectiveEpilogueINS1C_23Sm100TmaWarpSpecializedILi1ELi1ELi32ELb0ELb0EEEJNS5_IJSG_SG_SF_EEENS5_IJNSR_ISG_SC_EES1I_EEEaSI_aSI_NS1C_6fusion15FusionCallbacksIS1G_NS1K_17LinearCombinationIaiaiLNS_15FloatRoundStyleE2EEES1H_S1J_JEEENS4_5SM1004TMEM4LOAD26SM100_TMEM_LOAD_32dp32b32xENS4_13SM90_TMA_LOADENS10_INS11_ILi2ELi4ELi3EEES14_NSR_INS5_IJS15_SG_EEENS5_IJSG_SC_EEEEEEENS4_39AutoVectorizingCopyWithAssumedAlignmentILi128EEENS4_14SM90_TMA_STOREES1Z_S21_S21_EEEvvEEEEvNT_6ParamsE) ;  /* 0xffffff8c023c7950 */ /* 0x000fea0003c3ffff */
        .weak           $__internal_2_$__cuda_sm10x_tcgen05_guardrail_trap_unallocated_columns_being_dealloced
        .type           $__internal_2_$__cuda_sm10x_tcgen05_guardrail_trap_unallocated_columns_being_dealloced,@function
        .size           $__internal_2_$__cuda_sm10x_tcgen05_guardrail_trap_unallocated_columns_being_dealloced,(.L_x_149 - $__internal_2_$__cuda_sm10x_tcgen05_guardrail_trap_unallocated_columns_being_dealloced)
$__internal_2_$__cuda_sm10x_tcgen05_guardrail_trap_unallocated_columns_being_dealloced:
[----:B------:R-:W-:Y:S05]  /*7310*/  BPT.TRAP 0x1 ;  /* 0x000000040000795c */ /* 0x000fea0000300000 */
[----:B------:R-:W-:-:S04]  /*7320*/  HFMA2 R3, -RZ, RZ, 0, 0 ;  /* 0x00000000ff037431 */ /* 0x000fc800000001ff */
[----:B------:R-:W-:Y:S05]  /*7330*/  RET.REL.NODEC R2 `(_ZN7cutlass13device_kernelINS_4gemm6kernel13GemmUniversalIN4cute5tupleIJiiiiEEENS1_10collective13CollectiveMmaINS1_35MainloopSm100TmaUmmaWarpSpecializedILi4ELi2ELi4ENS5_IJNS4_1CILi2EEENSA_ILi1EEESC_EEEEENS5_IJNSA_ILi128EEENSA_ILi64EEESF_EEEaNS5_IJlSC_lEEEaSI_NS4_8TiledMMAINS4_8MMA_AtomIJNS4_21SM100_MMA_S8_2x1SM_SSIaaiLi128ELi64ELNS4_4UMMA5MajorE0ELSN_0ELNSM_8SaturateE0EEEEEENS4_6LayoutINS5_IJSC_SC_SC_EEENS5_IJNSA_ILi0EEEST_ST_EEEEENS5_IJNS4_10UnderscoreESW_SW_EEEEENS4_18SM100_TMA_2SM_LOADENS4_14ComposedLayoutINS4_7SwizzleILi3ELi4ELi3EEENS4_18smem_ptr_flag_bitsILi8EEENSR_INS5_IJNSA_ILi8EEESF_EEENS5_IJSF_SC_EEEEEEEvNS4_8identityESZ_S19_vS1A_EENS_8epilogue10collective18CollectiveEpilogueINS1C_23Sm100TmaWarpSpecializedILi1ELi1ELi32ELb0ELb0EEEJNS5_IJSG_SG_SF_EEENS5_IJNSR_ISG_SC_EES1I_EEEaSI_aSI_NS1C_6fusion15FusionCallbacksIS1G_NS1K_17LinearCombinationIaiaiLNS_15FloatRoundStyleE2EEES1H_S1J_JEEENS4_5SM1004TMEM4LOAD26SM100_TMEM_LOAD_32dp32b32xENS4_13SM90_TMA_LOADENS10_INS11_ILi2ELi4ELi3EEES14_NSR_INS5_IJS15_SG_EEENS5_IJSG_SC_EEEEEEENS4_39AutoVectorizingCopyWithAssumedAlignmentILi128EEENS4_14SM90_TMA_STOREES1Z_S21_S21_EEEvvEEEEvNT_6ParamsE) ;  /* 0xffffff8c02307950 */ /* 0x000fea0003c3ffff */
.L_x_148:
[----:B------:R-:W-:-:S00]  /*7340*/  BRA `(.L_x_148) ;  /* 0xfffffffc00fc7947 */ /* 0x000fc0000383ffff */
[----:B------:R-:W-:-:S00]  /*7350*/  NOP ;  /* 0x0000000000007918 */ /* 0x000fc00000000000 */
        /* <DEDUP_REMOVED lines=10> */
.L_x_149:


//--------------------- .nv.global.init           --------------------------
	.section	.nv.global.init,"aw",@progbits
.nv.global.init:
	.type		$str$27,@object
	.size		$str$27,($str$28 - $str$27)
$str$27:
        /*0000*/ 	.byte	0x28, 0x61, 0x64, 0x64, 0x72, 0x65, 0x73, 0x73, 0x20, 0x26, 0x20, 0x6d, 0x61, 0x73, 0x6b, 0x29
        /*0010*/ 	.byte	0x20, 0x3d, 0x3d, 0x20, 0x30, 0x00
	.type		$str$28,@object
	.size		$str$28,($str$26 - $str$28)
$str$28:
        /*0016*/ 	.byte	0x2f, 0x74, 0x6d, 0x70, 0x2f, 0x63, 0x75, 0x74, 0x6c, 0x61, 0x73, 0x73, 0x5f, 0x73, 0x77, 0x65
        /*0026*/ 	.byte	0x65, 0x70, 0x5f, 0x73, 0x72, 0x63, 0x2f, 0x69, 0x6e, 0x63, 0x6c, 0x75, 0x64, 0x65, 0x2f, 0x63
        /*0036*/ 	.byte	0x75, 0x74, 0x65, 0x2f, 0x70, 0x6f, 0x69, 0x6e, 0x74, 0x65, 0x72, 0x5f, 0x66, 0x6c, 0x61, 0x67
        /*0046*/ 	.byte	0x67, 0x65, 0x64, 0x2e, 0x68, 0x70, 0x70, 0x00
	.type		$str$26,@object
	.size		$str$26,($str$25 - $str$26)
$str$26:
        /*004e*/ 	.byte	0x2f, 0x74, 0x6d, 0x70, 0x2f, 0x63, 0x75, 0x74, 0x6c, 0x61, 0x73, 0x73, 0x5f, 0x73, 0x77, 0x65
        /*005e*/ 	.byte	0x65, 0x70, 0x5f, 0x73, 0x72, 0x63, 0x2f, 0x69, 0x6e, 0x63, 0x6c, 0x75, 0x64, 0x65, 0x2f, 0x63
        /*006e*/ 	.byte	0x75, 0x74, 0x65, 0x2f, 0x61, 0x74, 0x6f, 0x6d, 0x2f, 0x63, 0x6f, 0x70, 0x79, 0x5f, 0x74, 0x72
        /*007e*/ 	.byte	0x61, 0x69, 0x74, 0x73, 0x5f, 0x73, 0x6d, 0x31, 0x30, 0x30, 0x2e, 0x68, 0x70, 0x70, 0x00
	.type		$str$25,@object
	.size		$str$25,(__unnamed_1 - $str$25)
$str$25:
        /*008d*/ 	.byte	0x28, 0x28, 0x75, 0x69, 0x6e, 0x74, 0x33, 0x32, 0x5f, 0x74, 0x28, 0x74, 0x68, 0x72, 0x65, 0x61
        /*009d*/ 	.byte	0x64, 0x49, 0x64, 0x78, 0x2e, 0x78, 0x29, 0x20, 0x2f, 0x20, 0x33, 0x32, 0x29, 0x20, 0x25, 0x20
        /*00ad*/ 	.byte	0x34, 0x29, 0x20, 0x3d, 0x3d, 0x20, 0x28, 0x28, 0x28, 0x74, 0x6d, 0x65, 0x6d, 0x5f, 0x61, 0x64
        /*00bd*/ 	.byte	0x64, 0x72, 0x20, 0x3e, 0x3e, 0x20, 0x31, 0x36, 0x29, 0x20, 0x2f, 0x20, 0x33, 0x32, 0x29, 0x20
        /*00cd*/ 	.byte	0x25, 0x20, 0x34, 0x29, 0x00
	.type		__unnamed_1,@object
	.size		__unnamed_1,(__unnamed_2 - __unnamed_1)
__unnamed_1:
        /*00d2*/ 	.byte	0x61, 0x75, 0x74, 0x6f, 0x20, 0x63, 0x75, 0x74, 0x65, 0x3a, 0x3a, 0x61, 0x73, 0x5f, 0x70, 0x6f
        /* <DEDUP_REMOVED lines=24> */
        /*0262*/ 	.byte	0x00
	.type		__unnamed_2,@object
	.size		__unnamed_2,(.L_2 - __unnamed_2)
__unnamed_2:
        /* <DEDUP_REMOVED lines=41> */
.L_2:


//--------------------- .nv.shared._ZN7cutlass13device_kernelINS_4gemm6kernel13GemmUniversalIN4cute5tupleIJiiiiEEENS1_10collective13CollectiveMmaINS1_35MainloopSm100TmaUmmaWarpSpecializedILi4ELi2ELi4ENS5_IJNS4_1CILi2EEENSA_ILi1EEESC_EEEEENS5_IJNSA_ILi128EEENSA_ILi64EEESF_EEEaNS5_IJlSC_lEEEaSI_NS4_8TiledMMAINS4_8MMA_AtomIJNS4_21SM100_MMA_S8_2x1SM_SSIaaiLi128ELi64ELNS4_4UMMA5MajorE0ELSN_0ELNSM_8SaturateE0EEEEEENS4_6LayoutINS5_IJSC_SC_SC_EEENS5_IJNSA_ILi0EEEST_ST_EEEEENS5_IJNS4_10UnderscoreESW_SW_EEEEENS4_18SM100_TMA_2SM_LOADENS4_14ComposedLayoutINS4_7SwizzleILi3ELi4ELi3EEENS4_18smem_ptr_flag_bitsILi8EEENSR_INS5_IJNSA_ILi8EEESF_EEENS5_IJSF_SC_EEEEEEEvNS4_8identityESZ_S19_vS1A_EENS_8epilogue10collective18CollectiveEpilogueINS1C_23Sm100TmaWarpSpecializedILi1ELi1ELi32ELb0ELb0EEEJNS5_IJSG_SG_SF_EEENS5_IJNSR_ISG_SC_EES1I_EEEaSI_aSI_NS1C_6fusion15FusionCallbacksIS1G_NS1K_17LinearCombinationIaiaiLNS_15FloatRoundStyleE2EEES1H_S1J_JEEENS4_5SM1004TMEM4LOAD26SM100_TMEM_LOAD_32dp32b32xENS4_13SM90_TMA_LOADENS10_INS11_ILi2ELi4ELi3EEES14_NSR_INS5_IJS15_SG_EEENS5_IJSG_SC_EEEEEEENS4_39AutoVectorizingCopyWithAssumedAlignmentILi128EEENS4_14SM90_TMA_STOREES1Z_S21_S21_EEEvvEEEEvNT_6ParamsE --------------------------
	.section	.nv.shared._ZN7cutlass13device_kernelINS_4gemm6kernel13GemmUniversalIN4cute5tupleIJiiiiEEENS1_10collective13CollectiveMmaINS1_35MainloopSm100TmaUmmaWarpSpecializedILi4ELi2ELi4ENS5_IJNS4_1CILi2EEENSA_ILi1EEESC_EEEEENS5_IJNSA_ILi128EEENSA_ILi64EEESF_EEEaNS5_IJlSC_lEEEaSI_NS4_8TiledMMAINS4_8MMA_AtomIJNS4_21SM100_MMA_S8_2x1SM_SSIaaiLi128ELi64ELNS4_4UMMA5MajorE0ELSN_0ELNSM_8SaturateE0EEEEEENS4_6LayoutINS5_IJSC_SC_SC_EEENS5_IJNSA_ILi0EEEST_ST_EEEEENS5_IJNS4_10UnderscoreESW_SW_EEEEENS4_18SM100_TMA_2SM_LOADENS4_14ComposedLayoutINS4_7SwizzleILi3ELi4ELi3EEENS4_18smem_ptr_flag_bitsILi8EEENSR_INS5_IJNSA_ILi8EEESF_EEENS5_IJSF_SC_EEEEEEEvNS4_8identityESZ_S19_vS1A_EENS_8epilogue10collective18CollectiveEpilogueINS1C_23Sm100TmaWarpSpecializedILi1ELi1ELi32ELb0ELb0EEEJNS5_IJSG_SG_SF_EEENS5_IJNSR_ISG_SC_EES1I_EEEaSI_aSI_NS1C_6fusion15FusionCallbacksIS1G_NS1K_17LinearCombinationIaiaiLNS_15FloatRoundStyleE2EEES1H_S1J_JEEENS4_5SM1004TMEM4LOAD26SM100_TMEM_LOAD_32dp32b32xENS4_13SM90_TMA_LOADENS10_INS11_ILi2ELi4ELi3EEES14_NSR_INS5_IJS15_SG_EEENS5_IJSG_SC_EEEEEEENS4_39AutoVectorizingCopyWithAssumedAlignmentILi128EEENS4_14SM90_TMA_STOREES1Z_S21_S21_EEEvvEEEEvNT_6ParamsE,"aw",@nobits
	.sectionflags	@""
	.align	16
	.zero		1024


//--------------------- .nv.shared.reserved.0     --------------------------
	.section	.nv.shared.reserved.0,"aw",@nobits
	.weak		__nv_reservedSMEM_offset_0_alias
	.size		__nv_reservedSMEM_offset_0_alias, 0, 64
	.other		__nv_reservedSMEM_offset_0_alias,@"STO_CUDA_RESERVED_SHARED STV_DEFAULT"
__nv_reservedSMEM_offset_0_alias:
	.zero		0
.nv.shared.reserved.0:
	.zero		64
	.weak		__nv_reservedSMEM_tcgen05_partition
	.type		__nv_reservedSMEM_tcgen05_partition,@object
	.size		__nv_reservedSMEM_tcgen05_partition,(.L_0 - __nv_reservedSMEM_tcgen05_partition)
__nv_reservedSMEM_tcgen05_partition:
	.zero		32
.L_0:


//--------------------- .nv.global                --------------------------
	.section	.nv.global,"aw",@nobits
.nv.global:
	.type		_ZN40_INTERNAL_20698214_4_k_cu_17cf6c4f_107524cute1_E,@object
	.size		_ZN40_INTERNAL_20698214_4_k_cu_17cf6c4f_107524cute1_E,(_ZN40_INTERNAL_20698214_4_k_cu_17cf6c4f_107524cuda3std3__45__cpo6cbeginE - _ZN40_INTERNAL_20698214_4_k_cu_17cf6c4f_107524cute1_E)
_ZN40_INTERNAL_20698214_4_k_cu_17cf6c4f_107524cute1_E:
	.zero		1
	.type		_ZN40_INTERNAL_20698214_4_k_cu_17cf6c4f_107524cuda3std3__45__cpo6cbeginE,@object
	.size		_ZN40_INTERNAL_20698214_4_k_cu_17cf6c4f_107524cuda3std3__45__cpo6cbeginE,(_ZN40_INTERNAL_20698214_4_k_cu_17cf6c4f_107524cuda3std3__48in_placeE - _ZN40_INTERNAL_20698214_4_k_cu_17cf6c4f_107524cuda3std3__45__cpo6cbeginE)
_ZN40_INTERNAL_20698214_4_k_cu_17cf6c4f_107524cuda3std3__45__cpo6cbeginE:
	.zero		1
	.type		_ZN40_INTERNAL_20698214_4_k_cu_17cf6c4f_107524cuda3std3__48in_placeE,@object
	.size		_ZN40_INTERNAL_20698214_4_k_cu_17cf6c4f_107524cuda3std3__48in_placeE,(_ZN40_INTERNAL_20698214_4_k_cu_17cf6c4f_107524cuda3std6ranges3__45__cpo9iter_moveE - _ZN40_INTERNAL_20698214_4_k_cu_17cf6c4f_107524cuda3std3__48in_placeE)
_ZN40_INTERNAL_20698214_4_k_cu_17cf6c4f_107524cuda3std3__48in_placeE:
	.zero		1
	.type		_ZN40_INTERNAL_20698214_4_k_cu_17cf6c4f_107524cuda3std6ranges3__45__cpo9iter_moveE,@object
	.size		_ZN40_INTERNAL_20698214_4_k_cu_17cf6c4f_107524cuda3std6ranges3__45__cpo9iter_moveE,(_ZN40_INTERNAL_20698214_4_k_cu_17cf6c4f_107524cuda3std3__45__cpo5beginE - _ZN40_INTERNAL_20698214_4_k_cu_17cf6c4f_107524cuda3std6ranges3__45__cpo9iter_moveE)
_ZN40_INTERNAL_20698214_4_k_cu_17cf6c4f_107524cuda3std6ranges3__45__cpo9iter_moveE:
	.zero		1
	.type		_ZN40_INTERNAL_20698214_4_k_cu_17cf6c4f_107524cuda3std3__45__cpo5beginE,@object
	.size		_ZN40_INTERNAL_20698214_4_k_cu_17cf6c4f_107524cuda3std3__45__cpo5beginE,(_ZN40_INTERNAL_20698214_4_k_cu_17cf6c4f_107524cuda3std3__442_GLOBAL__N__20698214_4_k_cu_17cf6c4f_107526ignoreE - _ZN40_INTERNAL_20698214_4_k_cu_17cf6c4f_107524cuda3std3__45__cpo5beginE)
_ZN40_INTERNAL_20698214_4_k_cu_17cf6c4f_107524cuda3std3__45__cpo5beginE:
	.zero		1
	.type		_ZN40_INTERNAL_20698214_4_k_cu_17cf6c4f_107524cuda3std3__442_GLOBAL__N__20698214_4_k_cu_17cf6c4f_107526ignoreE,@object
	.size		_ZN40_INTERNAL_20698214_4_k_cu_17cf6c4f_107524cuda3std3__442_GLOBAL__N__20698214_4_k_cu_17cf6c4f_107526ignoreE,(_ZN40_INTERNAL_20698214_4_k_cu_17cf6c4f_107524cute7productE - _ZN40_INTERNAL_20698214_4_k_cu_17cf6c4f_107524cuda3std3__442_GLOBAL__N__20698214_4_k_cu_17cf6c4f_107526ignoreE)
_ZN40_INTERNAL_20698214_4_k_cu_17cf6c4f_107524cuda3std3__442_GLOBAL__N__20698214_4_k_cu_17cf6c4f_107526ignoreE:
	.zero		1
	.type		_ZN40_INTERNAL_20698214_4_k_cu_17cf6c4f_107524cute7productE,@object
	.size		_ZN40_INTERNAL_20698214_4_k_cu_17cf6c4f_107524cute7productE,(_ZN40_INTERNAL_20698214_4_k_cu_17cf6c4f_107524cuda3std3__45__cpo3endE - _ZN40_INTERNAL_20698214_4_k_cu_17cf6c4f_107524cute7productE)
_ZN40_INTERNAL_20698214_4_k_cu_17cf6c4f_107524cute7productE:
	.zero		1
	.type		_ZN40_INTERNAL_20698214_4_k_cu_17cf6c4f_107524cuda3std3__45__cpo3endE,@object
	.size		_ZN40_INTERNAL_20698214_4_k_cu_17cf6c4f_107524cuda3std3__45__cpo3endE,(_ZN40_INTERNAL_20698214_4_k_cu_17cf6c4f_107524cuda3std3__419piecewise_constructE - _ZN40_INTERNAL_20698214_4_k_cu_17cf6c4f_107524cuda3std3__45__cpo3endE)
_ZN40_INTERNAL_20698214_4_k_cu_17cf6c4f_107524cuda3std3__45__cpo3endE:
	.zero		1
	.type		_ZN40_INTERNAL_20698214_4_k_cu_17cf6c4f_107524cuda3std3__419piecewise_constructE,@object
	.size		_ZN40_INTERNAL_20698214_4_k_cu_17cf6c4f_107524cuda3std3__419piecewise_constructE,(_ZN40_INTERNAL_20698214_4_k_cu_17cf6c4f_107524cuda3std3__45__cpo4cendE - _ZN40_INTERNAL_20698214_4_k_cu_17cf6c4f_107524cuda3std3__419piecewise_constructE)
_ZN40_INTERNAL_20698214_4_k_cu_17cf6c4f_107524cuda3std3__419piecewise_constructE:
	.zero		1
	.type		_ZN40_INTERNAL_20698214_4_k_cu_17cf6c4f_107524cuda3std3__45__cpo4cendE,@object
	.size		_ZN40_INTERNAL_20698214_4_k_cu_17cf6c4f_107524cuda3std3__45__cpo4cendE,(_ZN40_INTERNAL_20698214_4_k_cu_17cf6c4f_107524cuda3std6ranges3__45__cpo4swapE - _ZN40_INTERNAL_20698214_4_k_cu_17cf6c4f_107524cuda3std3__45__cpo4cendE)
_ZN40_INTERNAL_20698214_4_k_cu_17cf6c4f_107524cuda3std3__45__cpo4cendE:
	.zero		1
	.type		_ZN40_INTERNAL_20698214_4_k_cu_17cf6c4f_107524cuda3std6ranges3__45__cpo4swapE,@object
	.size		_ZN40_INTERNAL_20698214_4_k_cu_17cf6c4f_107524cuda3std6ranges3__45__cpo4swapE,(.L_10 - _ZN40_INTERNAL_20698214_4_k_cu_17cf6c4f_107524cuda3std6ranges3__45__cpo4swapE)
_ZN40_INTERNAL_20698214_4_k_cu_17cf6c4f_107524cuda3std6ranges3__45__cpo4swapE:
	.zero		1
.L_10:


//--------------------- .nv.constant0._ZN7cutlass13device_kernelINS_4gemm6kernel13GemmUniversalIN4cute5tupleIJiiiiEEENS1_10collective13CollectiveMmaINS1_35MainloopSm100TmaUmmaWarpSpecializedILi4ELi2ELi4ENS5_IJNS4_1CILi2EEENSA_ILi1EEESC_EEEEENS5_IJNSA_ILi128EEENSA_ILi64EEESF_EEEaNS5_IJlSC_lEEEaSI_NS4_8TiledMMAINS4_8MMA_AtomIJNS4_21SM100_MMA_S8_2x1SM_SSIaaiLi128ELi64ELNS4_4UMMA5MajorE0ELSN_0ELNSM_8SaturateE0EEEEEENS4_6LayoutINS5_IJSC_SC_SC_EEENS5_IJNSA_ILi0EEEST_ST_EEEEENS5_IJNS4_10UnderscoreESW_SW_EEEEENS4_18SM100_TMA_2SM_LOADENS4_14ComposedLayoutINS4_7SwizzleILi3ELi4ELi3EEENS4_18smem_ptr_flag_bitsILi8EEENSR_INS5_IJNSA_ILi8EEESF_EEENS5_IJSF_SC_EEEEEEEvNS4_8identityESZ_S19_vS1A_EENS_8epilogue10collective18CollectiveEpilogueINS1C_23Sm100TmaWarpSpecializedILi1ELi1ELi32ELb0ELb0EEEJNS5_IJSG_SG_SF_EEENS5_IJNSR_ISG_SC_EES1I_EEEaSI_aSI_NS1C_6fusion15FusionCallbacksIS1G_NS1K_17LinearCombinationIaiaiLNS_15FloatRoundStyleE2EEES1H_S1J_JEEENS4_5SM1004TMEM4LOAD26SM100_TMEM_LOAD_32dp32b32xENS4_13SM90_TMA_LOADENS10_INS11_ILi2ELi4ELi3EEES14_NSR_INS5_IJS15_SG_EEENS5_IJSG_SC_EEEEEEENS4_39AutoVectorizingCopyWithAssumedAlignmentILi128EEENS4_14SM90_TMA_STOREES1Z_S21_S21_EEEvvEEEEvNT_6ParamsE --------------------------
	.section	.nv.constant0._ZN7cutlass13device_kernelINS_4gemm6kernel13GemmUniversalIN4cute5tupleIJiiiiEEENS1_10collective13CollectiveMmaINS1_35MainloopSm100TmaUmmaWarpSpecializedILi4ELi2ELi4ENS5_IJNS4_1CILi2EEENSA_ILi1EEESC_EEEEENS5_IJNSA_ILi128EEENSA_ILi64EEESF_EEEaNS5_IJlSC_lEEEaSI_NS4_8TiledMMAINS4_8MMA_AtomIJNS4_21SM100_MMA_S8_2x1SM_SSIaaiLi128ELi64ELNS4_4UMMA5MajorE0ELSN_0ELNSM_8SaturateE0EEEEEENS4_6LayoutINS5_IJSC_SC_SC_EEENS5_IJNSA_ILi0EEEST_ST_EEEEENS5_IJNS4_10UnderscoreESW_SW_EEEEENS4_18SM100_TMA_2SM_LOADENS4_14ComposedLayoutINS4_7SwizzleILi3ELi4ELi3EEENS4_18smem_ptr_flag_bitsILi8EEENSR_INS5_IJNSA_ILi8EEESF_EEENS5_IJSF_SC_EEEEEEEvNS4_8identityESZ_S19_vS1A_EENS_8epilogue10collective18CollectiveEpilogueINS1C_23Sm100TmaWarpSpecializedILi1ELi1ELi32ELb0ELb0EEEJNS5_IJSG_SG_SF_EEENS5_IJNSR_ISG_SC_EES1I_EEEaSI_aSI_NS1C_6fusion15FusionCallbacksIS1G_NS1K_17LinearCombinationIaiaiLNS_15FloatRoundStyleE2EEES1H_S1J_JEEENS4_5SM1004TMEM4LOAD26SM100_TMEM_LOAD_32dp32b32xENS4_13SM90_TMA_LOADENS10_INS11_ILi2ELi4ELi3EEES14_NSR_INS5_IJS15_SG_EEENS5_IJSG_SC_EEEEEEENS4_39AutoVectorizingCopyWithAssumedAlignmentILi128EEENS4_14SM90_TMA_STOREES1Z_S21_S21_EEEvvEEEEvNT_6ParamsE,"a",@progbits
	.sectionflags	@""
	.align	4
.nv.constant0._ZN7cutlass13device_kernelINS_4gemm6kernel13GemmUniversalIN4cute5tupleIJiiiiEEENS1_10collective13CollectiveMmaINS1_35MainloopSm100TmaUmmaWarpSpecializedILi4ELi2ELi4ENS5_IJNS4_1CILi2EEENSA_ILi1EEESC_EEEEENS5_IJNSA_ILi128EEENSA_ILi64EEESF_EEEaNS5_IJlSC_lEEEaSI_NS4_8TiledMMAINS4_8MMA_AtomIJNS4_21SM100_MMA_S8_2x1SM_SSIaaiLi128ELi64ELNS4_4UMMA5MajorE0ELSN_0ELNSM_8SaturateE0EEEEEENS4_6LayoutINS5_IJSC_SC_SC_EEENS5_IJNSA_ILi0EEEST_ST_EEEEENS5_IJNS4_10UnderscoreESW_SW_EEEEENS4_18SM100_TMA_2SM_LOADENS4_14ComposedLayoutINS4_7SwizzleILi3ELi4ELi3EEENS4_18smem_ptr_flag_bitsILi8EEENSR_INS5_IJNSA_ILi8EEESF_EEENS5_IJSF_SC_EEEEEEEvNS4_8identityESZ_S19_vS1A_EENS_8epilogue10collective18CollectiveEpilogueINS1C_23Sm100TmaWarpSpecializedILi1ELi1ELi32ELb0ELb0EEEJNS5_IJSG_SG_SF_EEENS5_IJNSR_ISG_SC_EES1I_EEEaSI_aSI_NS1C_6fusion15FusionCallbacksIS1G_NS1K_17LinearCombinationIaiaiLNS_15FloatRoundStyleE2EEES1H_S1J_JEEENS4_5SM1004TMEM4LOAD26SM100_TMEM_LOAD_32dp32b32xENS4_13SM90_TMA_LOADENS10_INS11_ILi2ELi4ELi3EEES14_NSR_INS5_IJS15_SG_EEENS5_IJSG_SC_EEEEEEENS4_39AutoVectorizingCopyWithAssumedAlignmentILi128EEENS4_14SM90_TMA_STOREES1Z_S21_S21_EEEvvEEEEvNT_6ParamsE:
	.zero		2944


//--------------------- SYMBOLS --------------------------

	.type		.nv.reservedSmem.offset0,@object
	.size		.nv.reservedSmem.offset0,0x4
	.type		.nv.reservedSmem.cap,@object
	.size		.nv.reservedSmem.cap,0x4
	.type		__assertfail,@function
